// auto-generated by cutlass_sweep.gemm — config: {"arch": "sm_90", "cluster_m": 1, "cluster_n": 2, "dtype": "fp16", "stages": 4, "tile_k": 32, "tile_m": 64, "tile_n": 128}
#include "cutlass/cutlass.h"
#include "cutlass/gemm/collective/collective_builder.hpp"
#include "cutlass/gemm/device/gemm_universal_adapter.h"
#include "cutlass/gemm/kernel/gemm_universal.hpp"
#include "cutlass/epilogue/collective/collective_builder.hpp"

using ElemA = cutlass::half_t;
using ElemB = cutlass::half_t;
using ElemCD = cutlass::half_t;
using Acc  = float;
using TileShape    = cute::Shape<cute::_64, cute::_128, cute::_32>;
using ClusterShape = cute::Shape<cute::_1, cute::_2, cute::_1>;

using CollectiveEpilogue = typename cutlass::epilogue::collective::CollectiveBuilder<
    cutlass::arch::Sm90, cutlass::arch::OpClassTensorOp,
    TileShape, ClusterShape,
    cutlass::epilogue::collective::EpilogueTileAuto,
    Acc, Acc,
    ElemCD, cutlass::layout::RowMajor, 128 / cutlass::sizeof_bits<ElemCD>::value,
    ElemCD, cutlass::layout::RowMajor, 128 / cutlass::sizeof_bits<ElemCD>::value,
    cutlass::epilogue::collective::EpilogueScheduleAuto
  >::CollectiveOp;

using CollectiveMainloop = typename cutlass::gemm::collective::CollectiveBuilder<
    cutlass::arch::Sm90, cutlass::arch::OpClassTensorOp,
    ElemA, cutlass::layout::RowMajor, 128 / cutlass::sizeof_bits<ElemA>::value,
    ElemB, cutlass::layout::ColumnMajor, 128 / cutlass::sizeof_bits<ElemB>::value,
    Acc,
    TileShape, ClusterShape,
    cutlass::gemm::collective::StageCount<4>,
    cutlass::gemm::collective::KernelScheduleAuto
  >::CollectiveOp;

using GemmKernel = cutlass::gemm::kernel::GemmUniversal<
    cute::Shape<int,int,int,int>,
    CollectiveMainloop,
    CollectiveEpilogue
>;
using Gemm = cutlass::gemm::device::GemmUniversalAdapter<GemmKernel>;

// Force the device kernel symbol into the cubin without needing a host main.
auto* _anchor = &cutlass::device_kernel<GemmKernel>;


// ===== COMPILED SASS (sm_90a) =====

	.target	sm_90a

	.elftype	@"ET_EXEC"


//--------------------- .note.nv.tkinfo           --------------------------
	.section	.note.nv.tkinfo,"",@"SHT_NOTE"
	.sectionflags	@"SHF_NOTE_NV_TKINFO"
	.tkinfo
        /*0018*/ 	.word	0x00000002
        /*0030*/ 	.string	""
        /*0030*/ 	.string	"ptxas"
        /*0030*/ 	.string	"Cuda compilation tools, release 13.0, V13.0.88"
        /*0030*/ 	.string	"Build cuda_13.0.r13.0/compiler.36424714_0"
        /*0030*/ 	.string	"-arch sm_90a -m 64 "



//--------------------- .note.nv.cuinfo           --------------------------
	.section	.note.nv.cuinfo,"",@"SHT_NOTE"
	.sectionflags	@"SHF_NOTE_NV_CUINFO"
        /*0018*/ 	.short	0x0002
        /*001a*/ 	.short	0x005a
        /*001c*/ 	.short	0x0082
	.zero		2


//--------------------- .nv.info                  --------------------------
	.section	.nv.info,"",@"SHT_CUDA_INFO"
	.align	4


	//----- nvinfo : EIATTR_REGCOUNT
	.align		4
        /*0000*/ 	.byte	0x04, 0x2f
        /*0002*/ 	.short	(.L_15 - .L_14)
	.align		4
.L_14:
        /*0004*/ 	.word	index@(_ZN7cutlass13device_kernelINS_4gemm6kernel13GemmUniversalIN4cute5tupleIJiiiiEEENS1_10collective13CollectiveMmaINS1_34MainloopSm90TmaGmmaWarpSpecializedILi4ENS5_IJNS4_1CILi1EEENSA_ILi2EEESB_EEENS1_32KernelTmaWarpSpecializedPingpongEEENS5_IJNSA_ILi64EEENSA_ILi128EEENSA_ILi32EEEEEENS_6half_tENS5_IJlSB_lEEESK_SL_NS4_8TiledMMAINS4_8MMA_AtomIJNS4_4SM904GMMA26MMA_64x128x16_F32F16F16_SSILNSP_5MajorE0ELSR_0ELNSP_7ScaleInE1ELSS_1EEEEEENS4_6LayoutINS5_IJSB_SB_SB_EEENS5_IJNSA_ILi0EEESX_SX_EEEEENS5_IJNS4_10UnderscoreES10_S10_EEEEENS4_23SM90_TMA_LOAD_MULTICASTENS4_14ComposedLayoutINS4_7SwizzleILi2ELi4ELi3EEENS4_18smem_ptr_flag_bitsILi16EEENSV_INS5_IJNSA_ILi8EEESI_EEENS5_IJSI_SB_EEEEEEEvNS4_8identityENS4_13SM90_TMA_LOADES1D_vS1E_EENS_8epilogue10collective6detail29Sm90TmaWarpSpecializedAdapterINS1I_15DefaultEpilogueISK_SL_SL_NS1H_6thread17LinearCombinationISK_Li1EffLNS1M_9ScaleType4KindE0ELNS_15FloatRoundStyleE2ESK_EENS1_15EpilogueDefaultEEEEEvvEEEEvNT_6ParamsE)
        /*0008*/ 	.word	0x000000a8


	//----- nvinfo : EIATTR_FRAME_SIZE
	.align		4
.L_15:
        /*000c*/ 	.byte	0x04, 0x11
        /*000e*/ 	.short	(.L_17 - .L_16)
	.align		4
.L_16:
        /*0010*/ 	.word	index@(_ZN7cutlass13device_kernelINS_4gemm6kernel13GemmUniversalIN4cute5tupleIJiiiiEEENS1_10collective13CollectiveMmaINS1_34MainloopSm90TmaGmmaWarpSpecializedILi4ENS5_IJNS4_1CILi1EEENSA_ILi2EEESB_EEENS1_32KernelTmaWarpSpecializedPingpongEEENS5_IJNSA_ILi64EEENSA_ILi128EEENSA_ILi32EEEEEENS_6half_tENS5_IJlSB_lEEESK_SL_NS4_8TiledMMAINS4_8MMA_AtomIJNS4_4SM904GMMA26MMA_64x128x16_F32F16F16_SSILNSP_5MajorE0ELSR_0ELNSP_7ScaleInE1ELSS_1EEEEEENS4_6LayoutINS5_IJSB_SB_SB_EEENS5_IJNSA_ILi0EEESX_SX_EEEEENS5_IJNS4_10UnderscoreES10_S10_EEEEENS4_23SM90_TMA_LOAD_MULTICASTENS4_14ComposedLayoutINS4_7SwizzleILi2ELi4ELi3EEENS4_18smem_ptr_flag_bitsILi16EEENSV_INS5_IJNSA_ILi8EEESI_EEENS5_IJSI_SB_EEEEEEEvNS4_8identityENS4_13SM90_TMA_LOADES1D_vS1E_EENS_8epilogue10collective6detail29Sm90TmaWarpSpecializedAdapterINS1I_15DefaultEpilogueISK_SL_SL_NS1H_6thread17LinearCombinationISK_Li1EffLNS1M_9ScaleType4KindE0ELNS_15FloatRoundStyleE2ESK_EENS1_15EpilogueDefaultEEEEEvvEEEEvNT_6ParamsE)
        /*0014*/ 	.word	0x00000000


	//----- nvinfo : EIATTR_MIN_STACK_SIZE
	.align		4
.L_17:
        /*0018*/ 	.byte	0x04, 0x12
        /*001a*/ 	.short	(.L_19 - .L_18)
	.align		4
.L_18:
        /*001c*/ 	.word	index@(_ZN7cutlass13device_kernelINS_4gemm6kernel13GemmUniversalIN4cute5tupleIJiiiiEEENS1_10collective13CollectiveMmaINS1_34MainloopSm90TmaGmmaWarpSpecializedILi4ENS5_IJNS4_1CILi1EEENSA_ILi2EEESB_EEENS1_32KernelTmaWarpSpecializedPingpongEEENS5_IJNSA_ILi64EEENSA_ILi128EEENSA_ILi32EEEEEENS_6half_tENS5_IJlSB_lEEESK_SL_NS4_8TiledMMAINS4_8MMA_AtomIJNS4_4SM904GMMA26MMA_64x128x16_F32F16F16_SSILNSP_5MajorE0ELSR_0ELNSP_7ScaleInE1ELSS_1EEEEEENS4_6LayoutINS5_IJSB_SB_SB_EEENS5_IJNSA_ILi0EEESX_SX_EEEEENS5_IJNS4_10UnderscoreES10_S10_EEEEENS4_23SM90_TMA_LOAD_MULTICASTENS4_14ComposedLayoutINS4_7SwizzleILi2ELi4ELi3EEENS4_18smem_ptr_flag_bitsILi16EEENSV_INS5_IJNSA_ILi8EEESI_EEENS5_IJSI_SB_EEEEEEEvNS4_8identityENS4_13SM90_TMA_LOADES1D_vS1E_EENS_8epilogue10collective6detail29Sm90TmaWarpSpecializedAdapterINS1I_15DefaultEpilogueISK_SL_SL_NS1H_6thread17LinearCombinationISK_Li1EffLNS1M_9ScaleType4KindE0ELNS_15FloatRoundStyleE2ESK_EENS1_15EpilogueDefaultEEEEEvvEEEEvNT_6ParamsE)
        /*0020*/ 	.word	0x00000000
.L_19:


//--------------------- .nv.compat                --------------------------
	.section	.nv.compat,"",@"SHT_CUDA_COMPAT_INFO"
	.align	4
        /*0000*/ 	.byte	0x02, 0x09, 0x01, 0x00, 0x02, 0x02, 0x04, 0x00, 0x02, 0x05, 0x05, 0x00, 0x03, 0x07, 0x01, 0x01
        /*0010*/ 	.byte	0x02, 0x03, 0x01, 0x00, 0x02, 0x06, 0x01, 0x00, 0x04, 0x0b, 0x08, 0x00, 0x00, 0x00, 0x00, 0x00
        /*0020*/ 	.byte	0x00, 0x00, 0x00, 0x00


//--------------------- .nv.info._ZN7cutlass13device_kernelINS_4gemm6kernel13GemmUniversalIN4cute5tupleIJiiiiEEENS1_10collective13CollectiveMmaINS1_34MainloopSm90TmaGmmaWarpSpecializedILi4ENS5_IJNS4_1CILi1EEENSA_ILi2EEESB_EEENS1_32KernelTmaWarpSpecializedPingpongEEENS5_IJNSA_ILi64EEENSA_ILi128EEENSA_ILi32EEEEEENS_6half_tENS5_IJlSB_lEEESK_SL_NS4_8TiledMMAINS4_8MMA_AtomIJNS4_4SM904GMMA26MMA_64x128x16_F32F16F16_SSILNSP_5MajorE0ELSR_0ELNSP_7ScaleInE1ELSS_1EEEEEENS4_6LayoutINS5_IJSB_SB_SB_EEENS5_IJNSA_ILi0EEESX_SX_EEEEENS5_IJNS4_10UnderscoreES10_S10_EEEEENS4_23SM90_TMA_LOAD_MULTICASTENS4_14ComposedLayoutINS4_7SwizzleILi2ELi4ELi3EEENS4_18smem_ptr_flag_bitsILi16EEENSV_INS5_IJNSA_ILi8EEESI_EEENS5_IJSI_SB_EEEEEEEvNS4_8identityENS4_13SM90_TMA_LOADES1D_vS1E_EENS_8epilogue10collective6detail29Sm90TmaWarpSpecializedAdapterINS1I_15DefaultEpilogueISK_SL_SL_NS1H_6thread17LinearCombinationISK_Li1EffLNS1M_9ScaleType4KindE0ELNS_15FloatRoundStyleE2ESK_EENS1_15EpilogueDefaultEEEEEvvEEEEvNT_6ParamsE --------------------------
	.section	.nv.info._ZN7cutlass13device_kernelINS_4gemm6kernel13GemmUniversalIN4cute5tupleIJiiiiEEENS1_10collective13CollectiveMmaINS1_34MainloopSm90TmaGmmaWarpSpecializedILi4ENS5_IJNS4_1CILi1EEENSA_ILi2EEESB_EEENS1_32KernelTmaWarpSpecializedPingpongEEENS5_IJNSA_ILi64EEENSA_ILi128EEENSA_ILi32EEEEEENS_6half_tENS5_IJlSB_lEEESK_SL_NS4_8TiledMMAINS4_8MMA_AtomIJNS4_4SM904GMMA26MMA_64x128x16_F32F16F16_SSILNSP_5MajorE0ELSR_0ELNSP_7ScaleInE1ELSS_1EEEEEENS4_6LayoutINS5_IJSB_SB_SB_EEENS5_IJNSA_ILi0EEESX_SX_EEEEENS5_IJNS4_10UnderscoreES10_S10_EEEEENS4_23SM90_TMA_LOAD_MULTICASTENS4_14ComposedLayoutINS4_7SwizzleILi2ELi4ELi3EEENS4_18smem_ptr_flag_bitsILi16EEENSV_INS5_IJNSA_ILi8EEESI_EEENS5_IJSI_SB_EEEEEEEvNS4_8identityENS4_13SM90_TMA_LOADES1D_vS1E_EENS_8epilogue10collective6detail29Sm90TmaWarpSpecializedAdapterINS1I_15DefaultEpilogueISK_SL_SL_NS1H_6thread17LinearCombinationISK_Li1EffLNS1M_9ScaleType4KindE0ELNS_15FloatRoundStyleE2ESK_EENS1_15EpilogueDefaultEEEEEvvEEEEvNT_6ParamsE,"",@"SHT_CUDA_INFO"
	.sectionflags	@""
	.align	4


	//----- nvinfo : EIATTR_CUDA_API_VERSION
	.align		4
        /*0000*/ 	.byte	0x04, 0x37
        /*0002*/ 	.short	(.L_21 - .L_20)
.L_20:
        /*0004*/ 	.word	0x00000082


	//----- nvinfo : EIATTR_KPARAM_INFO
	.align		4
.L_21:
        /*0008*/ 	.byte	0x04, 0x17
        /*000a*/ 	.short	(.L_23 - .L_22)
.L_22:
        /*000c*/ 	.word	0x00000000
        /*0010*/ 	.short	0x0000
        /*0012*/ 	.short	0x0070
        /*0014*/ 	.byte	0x00, 0xf0, 0x01, 0x10


	//----- nvinfo : EIATTR_SPARSE_MMA_MASK
	.align		4
.L_23:
        /*0018*/ 	.byte	0x03, 0x50
        /*001a*/ 	.short	0x0000


	//----- nvinfo : EIATTR_MAXREG_COUNT
	.align		4
        /*001c*/ 	.byte	0x03, 0x1b
        /*001e*/ 	.short	0x00a8


	//----- nvinfo : EIATTR_NUM_BARRIERS
	.align		4
        /*0020*/ 	.byte	0x02, 0x4c
        /*0022*/ 	.byte	0x01
	.zero		1


	//----- nvinfo : EIATTR_EXTERNS
	.align		4
        /*0024*/ 	.byte	0x04, 0x0f
        /*0026*/ 	.short	(.L_25 - .L_24)


	//   ....[0]....
	.align		4
.L_24:
        /*0028*/ 	.word	index@(__assertfail)


	//----- nvinfo : EIATTR_MERCURY_ISA_VERSION
	.align		4
.L_25:
        /*002c*/ 	.byte	0x03, 0x5f
        /*002e*/ 	.short	0x0101


	//----- nvinfo : EIATTR_INT_WARP_WIDE_INSTR_OFFSETS
	.align		4
        /*0030*/ 	.byte	0x04, 0x31
        /*0032*/ 	.short	(.L_27 - .L_26)


	//   ....[0]....
.L_26:
        /*0034*/ 	.word	0x00000590


	//   ....[1]....
        /*0038*/ 	.word	0x000005d0


	//   ....[2]....
        /*003c*/ 	.word	0x00000660


	//   ....[3]....
        /*0040*/ 	.word	0x00000690


	//   ....[4]....
        /*0044*/ 	.word	0x000006d0


	//   ....[5]....
        /*0048*/ 	.word	0x000006e0


	//   ....[6]....
        /*004c*/ 	.word	0x000007a0


	//   ....[7]....
        /*0050*/ 	.word	0x00000800


	//   ....[8]....
        /*0054*/ 	.word	0x00001ee0


	//----- nvinfo : EIATTR_COOP_GROUP_MASK_REGIDS
	.align		4
.L_27:
        /*0058*/ 	.byte	0x04, 0x29
        /*005a*/ 	.short	(.L_29 - .L_28)


	//   ....[0]....
.L_28:
        /*005c*/ 	.word	0xffffffff


	//   ....[1]....
        /*0060*/ 	.word	0xffffffff


	//   ....[2]....
        /*0064*/ 	.word	0xffffffff


	//   ....[3]....
        /*0068*/ 	.word	0xffffffff


	//   ....[4]....
        /*006c*/ 	.word	0xffffffff


	//   ....[5]....
        /*0070*/ 	.word	0xffffffff


	//   ....[6]....
        /*0074*/ 	.word	0xffffffff


	//----- nvinfo : EIATTR_COOP_GROUP_INSTR_OFFSETS
	.align		4
.L_29:
        /*0078*/ 	.byte	0x04, 0x28
        /*007a*/ 	.short	(.L_31 - .L_30)


	//   ....[0]....
.L_30:
        /*007c*/ 	.word	0x00000060


	//   ....[1]....
        /*0080*/ 	.word	0x00000080


	//   ....[2]....
        /*0084*/ 	.word	0x00000180


	//   ....[3]....
        /*0088*/ 	.word	0x000003b0


	//   ....[4]....
        /*008c*/ 	.word	0x000003f0


	//   ....[5]....
        /*0090*/ 	.word	0x000004e0


	//   ....[6]....
        /*0094*/ 	.word	0x00000910


	//----- nvinfo : EIATTR_REG_RECONFIG
	.align		4
.L_31:
        /*0098*/ 	.byte	0x01, 0x54
	.zero		2


	//----- nvinfo : EIATTR_SYSCALL_OFFSETS
	.align		4
        /*009c*/ 	.byte	0x04, 0x46
        /*009e*/ 	.short	(.L_33 - .L_32)


	//   ....[0]....
.L_32:
        /*00a0*/ 	.word	0x000018f0


	//----- nvinfo : EIATTR_MBARRIER_INSTR_OFFSETS
	.align		4
.L_33:
        /*00a4*/ 	.byte	0x04, 0x39
        /*00a6*/ 	.short	(.L_35 - .L_34)


	//   ....[0]....
.L_34:
        /*00a8*/ 	.word	0x00000320
        /*00ac*/ 	.word	0x000000ff
        /*00b0*/ 	.word	0x00000000
        /*00b4*/ 	.short	0x0100
        /*00b6*/ 	.byte	0x07
	.zero		1


	//   ....[1]....
        /*00b8*/ 	.word	0x00000330
        /*00bc*/ 	.word	0x000000ff
        /*00c0*/ 	.word	0x00000020
        /*00c4*/ 	.short	0x0100
        /*00c6*/ 	.byte	0x07
	.zero		1


	//   ....[2]....
        /*00c8*/ 	.word	0x00000340
        /*00cc*/ 	.word	0x000000ff
        /*00d0*/ 	.word	0x00000008
        /*00d4*/ 	.short	0x0100
        /*00d6*/ 	.byte	0x07
	.zero		1


	//   ....[3]....
        /*00d8*/ 	.word	0x00000350
        /*00dc*/ 	.word	0x000000ff
        /*00e0*/ 	.word	0x00000028
        /*00e4*/ 	.short	0x0100
        /*00e6*/ 	.byte	0x07
	.zero		1


	//   ....[4]....
        /*00e8*/ 	.word	0x00000360
        /*00ec*/ 	.word	0x000000ff
        /*00f0*/ 	.word	0x00000010
        /*00f4*/ 	.short	0x0100
        /*00f6*/ 	.byte	0x07
	.zero		1


	//   ....[5]....
        /*00f8*/ 	.word	0x00000370
        /*00fc*/ 	.word	0x000000ff
        /*0100*/ 	.word	0x00000030
        /*0104*/ 	.short	0x0100
        /*0106*/ 	.byte	0x07
	.zero		1


	//   ....[6]....
        /*0108*/ 	.word	0x00000380
        /*010c*/ 	.word	0x000000ff
        /*0110*/ 	.word	0x00000018
        /*0114*/ 	.short	0x0100
        /*0116*/ 	.byte	0x07
	.zero		1


	//   ....[7]....
        /*0118*/ 	.word	0x00000390
        /*011c*/ 	.word	0x000000ff
        /*0120*/ 	.word	0x00000038
        /*0124*/ 	.short	0x0100
        /*0126*/ 	.byte	0x07
	.zero		1


	//   ....[8]....
        /*0128*/ 	.word	0x000007e0
        /*012c*/ 	.word	0x000000ff
        /*0130*/ 	.word	0x00000070
        /*0134*/ 	.short	0x0100
        /*0136*/ 	.byte	0x0d
	.zero		1


	//   ....[9]....
        /*0138*/ 	.word	0x00000820
        /*013c*/ 	.word	0x000000ff
        /*0140*/ 	.word	0x00000078
        /*0144*/ 	.short	0x0100
        /*0146*/ 	.byte	0x0d
	.zero		1


	//   ....[10]....
        /*0148*/ 	.word	0x00000850
        /*014c*/ 	.word	0x000000ff
        /*0150*/ 	.word	0x00000050
        /*0154*/ 	.short	0x0100
        /*0156*/ 	.byte	0x10
	.zero		1


	//   ....[11]....
        /*0158*/ 	.word	0x000008a0
        /*015c*/ 	.word	0x000000ff
        /*0160*/ 	.word	0x00000058
        /*0164*/ 	.short	0x0100
        /*0166*/ 	.byte	0x10
	.zero		1


	//   ....[12]....
        /*0168*/ 	.word	0x000008b0
        /*016c*/ 	.word	0x000000ff
        /*0170*/ 	.word	0x00000060
        /*0174*/ 	.short	0x0100
        /*0176*/ 	.byte	0x10
	.zero		1


	//   ....[13]....
        /*0178*/ 	.word	0x000008c0
        /*017c*/ 	.word	0x000000ff
        /*0180*/ 	.word	0x00000068
        /*0184*/ 	.short	0x0100
        /*0186*/ 	.byte	0x10
	.zero		1


	//   ....[14]....
        /*0188*/ 	.word	0x000017d0
        /*018c*/ 	.word	0x0000005c
        /*0190*/ 	.word	0x00000000
        /*0194*/ 	.short	0x010a
        /*0196*/ 	.byte	0x31
	.zero		1


	//   ....[15]....
        /*0198*/ 	.word	0x00001980
        /*019c*/ 	.word	0x00000003
        /*01a0*/ 	.word	0x00000000
        /*01a4*/ 	.short	0x010a
        /*01a6*/ 	.byte	0x3f
	.zero		1


	//   ....[16]....
        /*01a8*/ 	.word	0x000019c0
        /*01ac*/ 	.word	0x00000003
        /*01b0*/ 	.word	0x00000000
        /*01b4*/ 	.short	0x010a
        /*01b6*/ 	.byte	0x3f
	.zero		1


	//   ....[17]....
        /*01b8*/ 	.word	0x00001bc0
        /*01bc*/ 	.word	0x000000ff
        /*01c0*/ 	.word	0x00000000
        /*01c4*/ 	.short	0x010a
        /*01c6*/ 	.byte	0x04
	.zero		1


	//   ....[18]....
        /*01c8*/ 	.word	0x00001c00
        /*01cc*/ 	.word	0x000000ff
        /*01d0*/ 	.word	0x00000000
        /*01d4*/ 	.short	0x010a
        /*01d6*/ 	.byte	0x04
	.zero		1


	//   ....[19]....
        /*01d8*/ 	.word	0x00001d70
        /*01dc*/ 	.word	0x00000005
        /*01e0*/ 	.word	0x00000000
        /*01e4*/ 	.short	0x0101
        /*01e6*/ 	.byte	0x3f
	.zero		1


	//   ....[20]....
        /*01e8*/ 	.word	0x00001e70
        /*01ec*/ 	.word	0x0000005d
        /*01f0*/ 	.word	0x00000000
        /*01f4*/ 	.short	0x0101
        /*01f6*/ 	.byte	0x2c
	.zero		1


	//   ....[21]....
        /*01f8*/ 	.word	0x00001f60
        /*01fc*/ 	.word	0x00000003
        /*0200*/ 	.word	0x00000000
        /*0204*/ 	.short	0x0101
        /*0206*/ 	.byte	0x3f
	.zero		1


	//   ....[22]....
        /*0208*/ 	.word	0x00002020
        /*020c*/ 	.word	0x0000005c
        /*0210*/ 	.word	0x00000010
        /*0214*/ 	.short	0x010a
        /*0216*/ 	.byte	0x31
	.zero		1


	//   ....[23]....
        /*0218*/ 	.word	0x000062a0
        /*021c*/ 	.word	0x0000005f
        /*0220*/ 	.word	0x00000000
        /*0224*/ 	.short	0x0101
        /*0226*/ 	.byte	0x2c
	.zero		1


	//   ....[24]....
        /*0228*/ 	.word	0x00006cc0
        /*022c*/ 	.word	0x0000000c
        /*0230*/ 	.word	0x00000020
        /*0234*/ 	.short	0x010a
        /*0236*/ 	.byte	0x3f
	.zero		1


	//   ....[25]....
        /*0238*/ 	.word	0x00007100
        /*023c*/ 	.word	0x00000004
        /*0240*/ 	.word	0x00000078
        /*0244*/ 	.short	0x0101
        /*0246*/ 	.byte	0x3f
	.zero		1


	//   ....[26]....
        /*0248*/ 	.word	0x00007810
        /*024c*/ 	.word	0x00000007
        /*0250*/ 	.word	0x00000000
        /*0254*/ 	.short	0x010a
        /*0256*/ 	.byte	0x3f
	.zero		1


	//   ....[27]....
        /*0258*/ 	.word	0x00007890
        /*025c*/ 	.word	0x00000009
        /*0260*/ 	.word	0x00000000
        /*0264*/ 	.short	0x010a
        /*0266*/ 	.byte	0x3f
	.zero		1


	//   ....[28]....
        /*0268*/ 	.word	0x00007920
        /*026c*/ 	.word	0x00000006
        /*0270*/ 	.word	0x00000000
        /*0274*/ 	.short	0x010a
        /*0276*/ 	.byte	0x3f
	.zero		1


	//   ....[29]....
        /*0278*/ 	.word	0x000079b0
        /*027c*/ 	.word	0x00000003
        /*0280*/ 	.word	0x00000000
        /*0284*/ 	.short	0x010a
        /*0286*/ 	.byte	0x3f
	.zero		1


	//   ....[30]....
        /*0288*/ 	.word	0x00007a10
        /*028c*/ 	.word	0x0000005e
        /*0290*/ 	.word	0x00000000
        /*0294*/ 	.short	0x010a
        /*0296*/ 	.byte	0x3f
	.zero		1


	//   ....[31]....
        /*0298*/ 	.word	0x00007a60
        /*029c*/ 	.word	0x00000003
        /*02a0*/ 	.word	0x00000000
        /*02a4*/ 	.short	0x010a
        /*02a6*/ 	.byte	0x3f
	.zero		1


	//   ....[32]....
        /*02a8*/ 	.word	0x00007ac0
        /*02ac*/ 	.word	0x00000005
        /*02b0*/ 	.word	0x00000000
        /*02b4*/ 	.short	0x010a
        /*02b6*/ 	.byte	0x3f
	.zero		1


	//   ....[33]....
        /*02b8*/ 	.word	0x00007b10
        /*02bc*/ 	.word	0x0000005e
        /*02c0*/ 	.word	0x00000010
        /*02c4*/ 	.short	0x010a
        /*02c6*/ 	.byte	0x3f
	.zero		1


	//   ....[34]....
        /*02c8*/ 	.word	0x00007be0
        /*02cc*/ 	.word	0x0000000c
        /*02d0*/ 	.word	0x00000020
        /*02d4*/ 	.short	0x010a
        /*02d6*/ 	.byte	0x3f
	.zero		1


	//   ....[35]....
        /*02d8*/ 	.word	0x00007cb0
        /*02dc*/ 	.word	0x00000007
        /*02e0*/ 	.word	0x00000000
        /*02e4*/ 	.short	0x010a
        /*02e6*/ 	.byte	0x3f
	.zero		1


	//   ....[36]....
        /*02e8*/ 	.word	0x00007d00
        /*02ec*/ 	.word	0x00000009
        /*02f0*/ 	.word	0x00000000
        /*02f4*/ 	.short	0x010a
        /*02f6*/ 	.byte	0x3f
	.zero		1


	//   ....[37]....
        /*02f8*/ 	.word	0x00007d50
        /*02fc*/ 	.word	0x00000006
        /*0300*/ 	.word	0x00000000
        /*0304*/ 	.short	0x010a
        /*0306*/ 	.byte	0x3f
	.zero		1


	//----- nvinfo : EIATTR_NUM_MBARRIERS
	.align		4
.L_35:
        /*0308*/ 	.byte	0x03, 0x38
        /*030a*/ 	.short	0x000e


	//----- nvinfo : EIATTR_EXIT_INSTR_OFFSETS
	.align		4
        /*030c*/ 	.byte	0x04, 0x1c
        /*030e*/ 	.short	(.L_37 - .L_36)


	//   ....[0]....
.L_36:
        /*0310*/ 	.word	0x00001420


	//   ....[1]....
        /*0314*/ 	.word	0x00001480


	//   ....[2]....
        /*0318*/ 	.word	0x000069b0


	//   ....[3]....
        /*031c*/ 	.word	0x000069e0


	//   ....[4]....
        /*0320*/ 	.word	0x00007a00


	//----- nvinfo : EIATTR_MAX_THREADS
	.align		4
.L_37:
        /*0324*/ 	.byte	0x04, 0x05
        /*0326*/ 	.short	(.L_39 - .L_38)
.L_38:
        /*0328*/ 	.word	0x00000180
        /*032c*/ 	.word	0x00000001
        /*0330*/ 	.word	0x00000001


	//----- nvinfo : EIATTR_CRS_STACK_SIZE
	.align		4
.L_39:
        /*0334*/ 	.byte	0x04, 0x1e
        /*0336*/ 	.short	(.L_41 - .L_40)
.L_40:
        /*0338*/ 	.word	0x00000000


	//----- nvinfo : EIATTR_CBANK_PARAM_SIZE
	.align		4
.L_41:
        /*033c*/ 	.byte	0x03, 0x19
        /*033e*/ 	.short	0x0470


	//----- nvinfo : EIATTR_PARAM_CBANK
	.align		4
        /*0340*/ 	.byte	0x04, 0x0a
        /*0342*/ 	.short	(.L_43 - .L_42)
	.align		4
.L_42:
        /*0344*/ 	.word	index@(.nv.constant0._ZN7cutlass13device_kernelINS_4gemm6kernel13GemmUniversalIN4cute5tupleIJiiiiEEENS1_10collective13CollectiveMmaINS1_34MainloopSm90TmaGmmaWarpSpecializedILi4ENS5_IJNS4_1CILi1EEENSA_ILi2EEESB_EEENS1_32KernelTmaWarpSpecializedPingpongEEENS5_IJNSA_ILi64EEENSA_ILi128EEENSA_ILi32EEEEEENS_6half_tENS5_IJlSB_lEEESK_SL_NS4_8TiledMMAINS4_8MMA_AtomIJNS4_4SM904GMMA26MMA_64x128x16_F32F16F16_SSILNSP_5MajorE0ELSR_0ELNSP_7ScaleInE1ELSS_1EEEEEENS4_6LayoutINS5_IJSB_SB_SB_EEENS5_IJNSA_ILi0EEESX_SX_EEEEENS5_IJNS4_10UnderscoreES10_S10_EEEEENS4_23SM90_TMA_LOAD_MULTICASTENS4_14ComposedLayoutINS4_7SwizzleILi2ELi4ELi3EEENS4_18smem_ptr_flag_bitsILi16EEENSV_INS5_IJNSA_ILi8EEESI_EEENS5_IJSI_SB_EEEEEEEvNS4_8identityENS4_13SM90_TMA_LOADES1D_vS1E_EENS_8epilogue10collective6detail29Sm90TmaWarpSpecializedAdapterINS1I_15DefaultEpilogueISK_SL_SL_NS1H_6thread17LinearCombinationISK_Li1EffLNS1M_9ScaleType4KindE0ELNS_15FloatRoundStyleE2ESK_EENS1_15EpilogueDefaultEEEEEvvEEEEvNT_6ParamsE)
        /*0348*/ 	.short	0x0210
        /*034a*/ 	.short	0x0470


	//----- nvinfo : EIATTR_SW_WAR
	.align		4
.L_43:
        /*034c*/ 	.byte	0x04, 0x36
        /*034e*/ 	.short	(.L_45 - .L_44)
.L_44:
        /*0350*/ 	.word	0x00000008
.L_45:


//--------------------- .nv.callgraph             --------------------------
	.section	.nv.callgraph,"",@"SHT_CUDA_CALLGRAPH"
	.align	4
	.sectionentsize	8
	.align		4
        /*0000*/ 	.word	0x00000000
	.align		4
        /*0004*/ 	.word	0xffffffff
	.align		4
        /*0008*/ 	.word	index@(_ZN7cutlass13device_kernelINS_4gemm6kernel13GemmUniversalIN4cute5tupleIJiiiiEEENS1_10collective13CollectiveMmaINS1_34MainloopSm90TmaGmmaWarpSpecializedILi4ENS5_IJNS4_1CILi1EEENSA_ILi2EEESB_EEENS1_32KernelTmaWarpSpecializedPingpongEEENS5_IJNSA_ILi64EEENSA_ILi128EEENSA_ILi32EEEEEENS_6half_tENS5_IJlSB_lEEESK_SL_NS4_8TiledMMAINS4_8MMA_AtomIJNS4_4SM904GMMA26MMA_64x128x16_F32F16F16_SSILNSP_5MajorE0ELSR_0ELNSP_7ScaleInE1ELSS_1EEEEEENS4_6LayoutINS5_IJSB_SB_SB_EEENS5_IJNSA_ILi0EEESX_SX_EEEEENS5_IJNS4_10UnderscoreES10_S10_EEEEENS4_23SM90_TMA_LOAD_MULTICASTENS4_14ComposedLayoutINS4_7SwizzleILi2ELi4ELi3EEENS4_18smem_ptr_flag_bitsILi16EEENSV_INS5_IJNSA_ILi8EEESI_EEENS5_IJSI_SB_EEEEEEEvNS4_8identityENS4_13SM90_TMA_LOADES1D_vS1E_EENS_8epilogue10collective6detail29Sm90TmaWarpSpecializedAdapterINS1I_15DefaultEpilogueISK_SL_SL_NS1H_6thread17LinearCombinationISK_Li1EffLNS1M_9ScaleType4KindE0ELNS_15FloatRoundStyleE2ESK_EENS1_15EpilogueDefaultEEEEEvvEEEEvNT_6ParamsE)
	.align		4
        /*000c*/ 	.word	index@(__assertfail)
	.align		4
        /*0010*/ 	.word	0x00000000
	.align		4
        /*0014*/ 	.word	0xfffffffe
	.align		4
        /*0018*/ 	.word	0x00000000
	.align		4
        /*001c*/ 	.word	0xfffffffd
	.align		4
        /*0020*/ 	.word	0x00000000
	.align		4
        /*0024*/ 	.word	0xfffffffc


//--------------------- .nv.constant4             --------------------------
	.section	.nv.constant4,"a",@progbits
	.align	8
	.align		8
.nv.constant4:
        /*0000*/ 	.dword	__assertfail
	.align		8
        /*0008*/ 	.dword	__unnamed_1
	.align		8
        /*0010*/ 	.dword	_ZN39_INTERNAL_ed2deee5_4_k_cu_7a714d3f_30984cuda3std3__45__cpo5beginE
	.align		8
        /*0018*/ 	.dword	_ZN39_INTERNAL_ed2deee5_4_k_cu_7a714d3f_30984cuda3std3__45__cpo3endE
	.align		8
        /*0020*/ 	.dword	_ZN39_INTERNAL_ed2deee5_4_k_cu_7a714d3f_30984cuda3std3__45__cpo6cbeginE
	.align		8
        /*0028*/ 	.dword	_ZN39_INTERNAL_ed2deee5_4_k_cu_7a714d3f_30984cuda3std3__45__cpo4cendE
	.align		8
        /*0030*/ 	.dword	_ZN39_INTERNAL_ed2deee5_4_k_cu_7a714d3f_30984cuda3std3__441_GLOBAL__N__ed2deee5_4_k_cu_7a714d3f_30986ignoreE
	.align		8
        /*0038*/ 	.dword	_ZN39_INTERNAL_ed2deee5_4_k_cu_7a714d3f_30984cuda3std3__419piecewise_constructE
	.align		8
        /*0040*/ 	.dword	_ZN39_INTERNAL_ed2deee5_4_k_cu_7a714d3f_30984cuda3std3__48in_placeE
	.align		8
        /*0048*/ 	.dword	_ZN39_INTERNAL_ed2deee5_4_k_cu_7a714d3f_30984cuda3std6ranges3__45__cpo4swapE
	.align		8
        /*0050*/ 	.dword	_ZN39_INTERNAL_ed2deee5_4_k_cu_7a714d3f_30984cuda3std6ranges3__45__cpo9iter_moveE
	.align		8
        /*0058*/ 	.dword	_ZN39_INTERNAL_ed2deee5_4_k_cu_7a714d3f_30984cute7productE
	.align		8
        /*0060*/ 	.dword	_ZN39_INTERNAL_ed2deee5_4_k_cu_7a714d3f_30984cute1_E
	.align		8
        /*0068*/ 	.dword	$str$22
	.align		8
        /*0070*/ 	.dword	$str$23


//--------------------- .text._ZN7cutlass13device_kernelINS_4gemm6kernel13GemmUniversalIN4cute5tupleIJiiiiEEENS1_10collective13CollectiveMmaINS1_34MainloopSm90TmaGmmaWarpSpecializedILi4ENS5_IJNS4_1CILi1EEENSA_ILi2EEESB_EEENS1_32KernelTmaWarpSpecializedPingpongEEENS5_IJNSA_ILi64EEENSA_ILi128EEENSA_ILi32EEEEEENS_6half_tENS5_IJlSB_lEEESK_SL_NS4_8TiledMMAINS4_8MMA_AtomIJNS4_4SM904GMMA26MMA_64x128x16_F32F16F16_SSILNSP_5MajorE0ELSR_0ELNSP_7ScaleInE1ELSS_1EEEEEENS4_6LayoutINS5_IJSB_SB_SB_EEENS5_IJNSA_ILi0EEESX_SX_EEEEENS5_IJNS4_10UnderscoreES10_S10_EEEEENS4_23SM90_TMA_LOAD_MULTICASTENS4_14ComposedLayoutINS4_7SwizzleILi2ELi4ELi3EEENS4_18smem_ptr_flag_bitsILi16EEENSV_INS5_IJNSA_ILi8EEESI_EEENS5_IJSI_SB_EEEEEEEvNS4_8identityENS4_13SM90_TMA_LOADES1D_vS1E_EENS_8epilogue10collective6detail29Sm90TmaWarpSpecializedAdapterINS1I_15DefaultEpilogueISK_SL_SL_NS1H_6thread17LinearCombinationISK_Li1EffLNS1M_9ScaleType4KindE0ELNS_15FloatRoundStyleE2ESK_EENS1_15EpilogueDefaultEEEEEvvEEEEvNT_6ParamsE --------------------------
	.section	.text._ZN7cutlass13device_kernelINS_4gemm6kernel13GemmUniversalIN4cute5tupleIJiiiiEEENS1_10collective13CollectiveMmaINS1_34MainloopSm90TmaGmmaWarpSpecializedILi4ENS5_IJNS4_1CILi1EEENSA_ILi2EEESB_EEENS1_32KernelTmaWarpSpecializedPingpongEEENS5_IJNSA_ILi64EEENSA_ILi128EEENSA_ILi32EEEEEENS_6half_tENS5_IJlSB_lEEESK_SL_NS4_8TiledMMAINS4_8MMA_AtomIJNS4_4SM904GMMA26MMA_64x128x16_F32F16F16_SSILNSP_5MajorE0ELSR_0ELNSP_7ScaleInE1ELSS_1EEEEEENS4_6LayoutINS5_IJSB_SB_SB_EEENS5_IJNSA_ILi0EEESX_SX_EEEEENS5_IJNS4_10UnderscoreES10_S10_EEEEENS4_23SM90_TMA_LOAD_MULTICASTENS4_14ComposedLayoutINS4_7SwizzleILi2ELi4ELi3EEENS4_18smem_ptr_flag_bitsILi16EEENSV_INS5_IJNSA_ILi8EEESI_EEENS5_IJSI_SB_EEEEEEEvNS4_8identityENS4_13SM90_TMA_LOADES1D_vS1E_EENS_8epilogue10collective6detail29Sm90TmaWarpSpecializedAdapterINS1I_15DefaultEpilogueISK_SL_SL_NS1H_6thread17LinearCombinationISK_Li1EffLNS1M_9ScaleType4KindE0ELNS_15FloatRoundStyleE2ESK_EENS1_15EpilogueDefaultEEEEEvvEEEEvNT_6ParamsE,"ax",@progbits
	.align	128
.text._ZN7cutlass13device_kernelINS_4gemm6kernel13GemmUniversalIN4cute5tupleIJiiiiEEENS1_10collective13CollectiveMmaINS1_34MainloopSm90TmaGmmaWarpSpecializedILi4ENS5_IJNS4_1CILi1EEENSA_ILi2EEESB_EEENS1_32KernelTmaWarpSpecializedPingpongEEENS5_IJNSA_ILi64EEENSA_ILi128EEENSA_ILi32EEEEEENS_6half_tENS5_IJlSB_lEEESK_SL_NS4_8TiledMMAINS4_8MMA_AtomIJNS4_4SM904GMMA26MMA_64x128x16_F32F16F16_SSILNSP_5MajorE0ELSR_0ELNSP_7ScaleInE1ELSS_1EEEEEENS4_6LayoutINS5_IJSB_SB_SB_EEENS5_IJNSA_ILi0EEESX_SX_EEEEENS5_IJNS4_10UnderscoreES10_S10_EEEEENS4_23SM90_TMA_LOAD_MULTICASTENS4_14ComposedLayoutINS4_7SwizzleILi2ELi4ELi3EEENS4_18smem_ptr_flag_bitsILi16EEENSV_INS5_IJNSA_ILi8EEESI_EEENS5_IJSI_SB_EEEEEEEvNS4_8identityENS4_13SM90_TMA_LOADES1D_vS1E_EENS_8epilogue10collective6detail29Sm90TmaWarpSpecializedAdapterINS1I_15DefaultEpilogueISK_SL_SL_NS1H_6thread17LinearCombinationISK_Li1EffLNS1M_9ScaleType4KindE0ELNS_15FloatRoundStyleE2ESK_EENS1_15EpilogueDefaultEEEEEvvEEEEvNT_6ParamsE:
        .type           _ZN7cutlass13device_kernelINS_4gemm6kernel13GemmUniversalIN4cute5tupleIJiiiiEEENS1_10collective13CollectiveMmaINS1_34MainloopSm90TmaGmmaWarpSpecializedILi4ENS5_IJNS4_1CILi1EEENSA_ILi2EEESB_EEENS1_32KernelTmaWarpSpecializedPingpongEEENS5_IJNSA_ILi64EEENSA_ILi128EEENSA_ILi32EEEEEENS_6half_tENS5_IJlSB_lEEESK_SL_NS4_8TiledMMAINS4_8MMA_AtomIJNS4_4SM904GMMA26MMA_64x128x16_F32F16F16_SSILNSP_5MajorE0ELSR_0ELNSP_7ScaleInE1ELSS_1EEEEEENS4_6LayoutINS5_IJSB_SB_SB_EEENS5_IJNSA_ILi0EEESX_SX_EEEEENS5_IJNS4_10UnderscoreES10_S10_EEEEENS4_23SM90_TMA_LOAD_MULTICASTENS4_14ComposedLayoutINS4_7SwizzleILi2ELi4ELi3EEENS4_18smem_ptr_flag_bitsILi16EEENSV_INS5_IJNSA_ILi8EEESI_EEENS5_IJSI_SB_EEEEEEEvNS4_8identityENS4_13SM90_TMA_LOADES1D_vS1E_EENS_8epilogue10collective6detail29Sm90TmaWarpSpecializedAdapterINS1I_15DefaultEpilogueISK_SL_SL_NS1H_6thread17LinearCombinationISK_Li1EffLNS1M_9ScaleType4KindE0ELNS_15FloatRoundStyleE2ESK_EENS1_15EpilogueDefaultEEEEEvvEEEEvNT_6ParamsE,@function
        .size           _ZN7cutlass13device_kernelINS_4gemm6kernel13GemmUniversalIN4cute5tupleIJiiiiEEENS1_10collective13CollectiveMmaINS1_34MainloopSm90TmaGmmaWarpSpecializedILi4ENS5_IJNS4_1CILi1EEENSA_ILi2EEESB_EEENS1_32KernelTmaWarpSpecializedPingpongEEENS5_IJNSA_ILi64EEENSA_ILi128EEENSA_ILi32EEEEEENS_6half_tENS5_IJlSB_lEEESK_SL_NS4_8TiledMMAINS4_8MMA_AtomIJNS4_4SM904GMMA26MMA_64x128x16_F32F16F16_SSILNSP_5MajorE0ELSR_0ELNSP_7ScaleInE1ELSS_1EEEEEENS4_6LayoutINS5_IJSB_SB_SB_EEENS5_IJNSA_ILi0EEESX_SX_EEEEENS5_IJNS4_10UnderscoreES10_S10_EEEEENS4_23SM90_TMA_LOAD_MULTICASTENS4_14ComposedLayoutINS4_7SwizzleILi2ELi4ELi3EEENS4_18smem_ptr_flag_bitsILi16EEENSV_INS5_IJNSA_ILi8EEESI_EEENS5_IJSI_SB_EEEEEEEvNS4_8identityENS4_13SM90_TMA_LOADES1D_vS1E_EENS_8epilogue10collective6detail29Sm90TmaWarpSpecializedAdapterINS1I_15DefaultEpilogueISK_SL_SL_NS1H_6thread17LinearCombinationISK_Li1EffLNS1M_9ScaleType4KindE0ELNS_15FloatRoundStyleE2ESK_EENS1_15EpilogueDefaultEEEEEvvEEEEvNT_6ParamsE,(.L_x_200 - _ZN7cutlass13device_kernelINS_4gemm6kernel13GemmUniversalIN4cute5tupleIJiiiiEEENS1_10collective13CollectiveMmaINS1_34MainloopSm90TmaGmmaWarpSpecializedILi4ENS5_IJNS4_1CILi1EEENSA_ILi2EEESB_EEENS1_32KernelTmaWarpSpecializedPingpongEEENS5_IJNSA_ILi64EEENSA_ILi128EEENSA_ILi32EEEEEENS_6half_tENS5_IJlSB_lEEESK_SL_NS4_8TiledMMAINS4_8MMA_AtomIJNS4_4SM904GMMA26MMA_64x128x16_F32F16F16_SSILNSP_5MajorE0ELSR_0ELNSP_7ScaleInE1ELSS_1EEEEEENS4_6LayoutINS5_IJSB_SB_SB_EEENS5_IJNSA_ILi0EEESX_SX_EEEEENS5_IJNS4_10UnderscoreES10_S10_EEEEENS4_23SM90_TMA_LOAD_MULTICASTENS4_14ComposedLayoutINS4_7SwizzleILi2ELi4ELi3EEENS4_18smem_ptr_flag_bitsILi16EEENSV_INS5_IJNSA_ILi8EEESI_EEENS5_IJSI_SB_EEEEEEEvNS4_8identityENS4_13SM90_TMA_LOADES1D_vS1E_EENS_8epilogue10collective6detail29Sm90TmaWarpSpecializedAdapterINS1I_15DefaultEpilogueISK_SL_SL_NS1H_6thread17LinearCombinationISK_Li1EffLNS1M_9ScaleType4KindE0ELNS_15FloatRoundStyleE2ESK_EENS1_15EpilogueDefaultEEEEEvvEEEEvNT_6ParamsE)
        .other          _ZN7cutlass13device_kernelINS_4gemm6kernel13GemmUniversalIN4cute5tupleIJiiiiEEENS1_10collective13CollectiveMmaINS1_34MainloopSm90TmaGmmaWarpSpecializedILi4ENS5_IJNS4_1CILi1EEENSA_ILi2EEESB_EEENS1_32KernelTmaWarpSpecializedPingpongEEENS5_IJNSA_ILi64EEENSA_ILi128EEENSA_ILi32EEEEEENS_6half_tENS5_IJlSB_lEEESK_SL_NS4_8TiledMMAINS4_8MMA_AtomIJNS4_4SM904GMMA26MMA_64x128x16_F32F16F16_SSILNSP_5MajorE0ELSR_0ELNSP_7ScaleInE1ELSS_1EEEEEENS4_6LayoutINS5_IJSB_SB_SB_EEENS5_IJNSA_ILi0EEESX_SX_EEEEENS5_IJNS4_10UnderscoreES10_S10_EEEEENS4_23SM90_TMA_LOAD_MULTICASTENS4_14ComposedLayoutINS4_7SwizzleILi2ELi4ELi3EEENS4_18smem_ptr_flag_bitsILi16EEENSV_INS5_IJNSA_ILi8EEESI_EEENS5_IJSI_SB_EEEEEEEvNS4_8identityENS4_13SM90_TMA_LOADES1D_vS1E_EENS_8epilogue10collective6detail29Sm90TmaWarpSpecializedAdapterINS1I_15DefaultEpilogueISK_SL_SL_NS1H_6thread17LinearCombinationISK_Li1EffLNS1M_9ScaleType4KindE0ELNS_15FloatRoundStyleE2ESK_EENS1_15EpilogueDefaultEEEEEvvEEEEvNT_6ParamsE,@"STO_CUDA_ENTRY STV_DEFAULT"
_ZN7cutlass13device_kernelINS_4gemm6kernel13GemmUniversalIN4cute5tupleIJiiiiEEENS1_10collective13CollectiveMmaINS1_34MainloopSm90TmaGmmaWarpSpecializedILi4ENS5_IJNS4_1CILi1EEENSA_ILi2EEESB_EEENS1_32KernelTmaWarpSpecializedPingpongEEENS5_IJNSA_ILi64EEENSA_ILi128EEENSA_ILi32EEEEEENS_6half_tENS5_IJlSB_lEEESK_SL_NS4_8TiledMMAINS4_8MMA_AtomIJNS4_4SM904GMMA26MMA_64x128x16_F32F16F16_SSILNSP_5MajorE0ELSR_0ELNSP_7ScaleInE1ELSS_1EEEEEENS4_6LayoutINS5_IJSB_SB_SB_EEENS5_IJNSA_ILi0EEESX_SX_EEEEENS5_IJNS4_10UnderscoreES10_S10_EEEEENS4_23SM90_TMA_LOAD_MULTICASTENS4_14ComposedLayoutINS4_7SwizzleILi2ELi4ELi3EEENS4_18smem_ptr_flag_bitsILi16EEENSV_INS5_IJNSA_ILi8EEESI_EEENS5_IJSI_SB_EEEEEEEvNS4_8identityENS4_13SM90_TMA_LOADES1D_vS1E_EENS_8epilogue10collective6detail29Sm90TmaWarpSpecializedAdapterINS1I_15DefaultEpilogueISK_SL_SL_NS1H_6thread17LinearCombinationISK_Li1EffLNS1M_9ScaleType4KindE0ELNS_15FloatRoundStyleE2ESK_EENS1_15EpilogueDefaultEEEEEvvEEEEvNT_6ParamsE:
[----:B------:R-:W0:Y:S01]  /*0000*/  LDC R1, c[0x0][0x28] ;  /* 0x00000a00ff017b82 */ /* 0x000e220000000800 */
[----:B------:R-:W1:Y:S01]  /*0010*/  S2R R3, SR_TID.X ;  /* 0x0000000000037919 */ /* 0x000e620000002100 */
[----:B------:R-:W-:Y:S01]  /*0020*/  ELECT P0, URZ, PT ;  /* 0x00000000003f782f */ /* 0x000fe20003800000 */
[----:B------:R-:W-:Y:S01]  /*0030*/  BSSY B0, `(.L_x_0) ;  /* 0x0000014000007945 */ /* 0x000fe20003800000 */
[--C-:B-1----:R-:W-:Y:S02]  /*0040*/  SHF.R.U32.HI R0, RZ, 0x5, R3.reuse ;  /* 0x00000005ff007819 */ /* 0x102fe40000011603 */
[----:B------:R-:W-:-:S03]  /*0050*/  SHF.R.U32.HI R5, RZ, 0x7, R3 ;  /* 0x00000007ff057819 */ /* 0x000fc60000011603 */
[----:B------:R-:W1:Y:S02]  /*0060*/  SHFL.IDX PT, R2, R0, RZ, 0x1f ;  /* 0x00001fff00027589 */ /* 0x000e6400000e0000 */
[----:B-1----:R-:W-:Y:S02]  /*0070*/  R2UR UR6, R2 ;  /* 0x00000000020672ca */ /* 0x002fe400000e0000 */
[----:B------:R1:W2:Y:S11]  /*0080*/  SHFL.IDX PT, R2, R5, RZ, 0x1f ;  /* 0x00001fff05027589 */ /* 0x0002b600000e0000 */
[----:B------:R-:W-:-:S02]  /*0090*/  USHF.R.S32.HI UR4, URZ, 0x1f, UR6 ;  /* 0x0000001f3f047899 */ /* 0x000fc40008011406 */
[----:B------:R-:W-:Y:S02]  /*00a0*/  ISETP.NE.OR P0, PT, RZ, UR6, !P0 ;  /* 0x00000006ff007c0c */ /* 0x000fe4000c705670 */
[----:B------:R-:W-:-:S04]  /*00b0*/  ULEA.HI UR4, UR4, UR6, URZ, 0x2 ;  /* 0x0000000604047291 */ /* 0x000fc8000f8f103f */
[----:B------:R-:W-:-:S04]  /*00c0*/  ULOP3.LUT UR4, UR4, 0xfffffffc, URZ, 0xc0, !UPT ;  /* 0xfffffffc04047892 */ /* 0x000fc8000f8ec03f */
[----:B------:R-:W-:-:S03]  /*00d0*/  UIADD3 UR6, UR6, -UR4, URZ ;  /* 0x8000000406067290 */ /* 0x000fc6000fffe03f */
[----:B012---:R-:W-:Y:S09]  /*00e0*/  @P0 BRA `(.L_x_1) ;  /* 0x0000000000200947 */ /* 0x007ff20003800000 */
[----:B------:R-:W-:Y:S02]  /*00f0*/  ULDC.64 UR4, c[0x0][0x198] ;  /* 0x0000660000047ab9 */ /* 0x000fe40000000a00 */
[----:B------:R-:W-:Y:S02]  /*0100*/  UIADD3 UR8, UP0, UR4, 0xf0, URZ ;  /* 0x000000f004087890 */ /* 0x000fe4000ff1e03f */
[----:B------:R-:W-:Y:S02]  /*0110*/  UIADD3 UR4, UP1, UR4, 0x1f0, URZ ;  /* 0x000001f004047890 */ /* 0x000fe4000ff3e03f */
[----:B------:R-:W-:Y:S02]  /*0120*/  UIADD3.X UR9, URZ, UR5, URZ, UP0, !UPT ;  /* 0x000000053f097290 */ /* 0x000fe400087fe43f */
[----:B------:R-:W-:-:S07]  /*0130*/  UIADD3.X UR5, URZ, UR5, URZ, UP1, !UPT ;  /* 0x000000053f057290 */ /* 0x000fce0008ffe43f */
[----:B------:R0:W-:Y:S02]  /*0140*/  UTMACCTL.PF [UR8] ;  /* 0x00000000080079b9 */ /* 0x0001e40008040000 */
[----:B------:R0:W-:Y:S02]  /*0150*/  UTMACCTL.PF [UR4] ;  /* 0x00000000040079b9 */ /* 0x0001e40008040000 */
[----:B0-----:R-:W-:Y:S01]  /*0160*/  NOP ;  /* 0x0000000000007918 */ /* 0x001fe20000000000 */
.L_x_1:
[----:B------:R-:W-:Y:S05]  /*0170*/  BSYNC B0 ;  /* 0x0000000000007941 */ /* 0x000fea0003800000 */
.L_x_0:
[----:B------:R-:W0:Y:S01]  /*0180*/  SHFL.IDX PT, R6, R0, RZ, 0x1f ;  /* 0x00001fff00067589 */ /* 0x000e2200000e0000 */
[----:B------:R-:W-:Y:S01]  /*0190*/  R2UR UR19, R2 ;  /* 0x00000000021372ca */ /* 0x000fe200000e0000 */
[----:B------:R-:W-:Y:S01]  /*01a0*/  UISETP.NE.AND UP0, UPT, UR6, 0x3, UPT ;  /* 0x000000030600788c */ /* 0x000fe2000bf05270 */
[----:B------:R-:W-:-:S03]  /*01b0*/  SHF.R.S32.HI R2, RZ, 0x1f, R3 ;  /* 0x0000001fff027819 */ /* 0x000fc60000011403 */
[----:B------:R-:W-:Y:S01]  /*01c0*/  UISETP.EQ.OR UP0, UPT, UR6, URZ, !UP0 ;  /* 0x0000003f0600728c */ /* 0x000fe2000c702670 */
[----:B------:R-:W-:-:S07]  /*01d0*/  LEA.HI R2, R2, R3, RZ, 0x7 ;  /* 0x0000000302027211 */ /* 0x000fce00078f38ff */
[----:B------:R-:W-:Y:S02]  /*01e0*/  UIADD3 UR14, UR19, -0x1, URZ ;  /* 0xffffffff130e7890 */ /* 0x000fe4000fffe03f */
[----:B------:R-:W-:Y:S02]  /*01f0*/  UISETP.EQ.AND UP0, UPT, UR19, URZ, UP0 ;  /* 0x0000003f1300728c */ /* 0x000fe40008702270 */
[----:B------:R-:W-:Y:S02]  /*0200*/  UISETP.GE.U32.AND UP1, UPT, UR14, 0x2, UPT ;  /* 0x000000020e00788c */ /* 0x000fe4000bf26070 */
[----:B------:R-:W-:Y:S01]  /*0210*/  USEL UR36, URZ, 0x1, !UP0 ;  /* 0x000000013f247887 */ /* 0x000fe2000c000000 */
[----:B0-----:R-:W-:-:S03]  /*0220*/  ISETP.NE.AND P0, PT, R6, RZ, PT ;  /* 0x000000ff0600720c */ /* 0x001fc60003f05270 */
[----:B------:R-:W-:-:S10]  /*0230*/  USEL UR36, UR36, 0x2, UP1 ;  /* 0x0000000224247887 */ /* 0x000fd40008800000 */
[----:B------:R-:W-:Y:S05]  /*0240*/  @P0 BRA `(.L_x_2) ;  /* 0x0000000000580947 */ /* 0x000fea0003800000 */
[----:B------:R-:W0:Y:S01]  /*0250*/  S2UR UR7, SR_CgaCtaId ;  /* 0x00000000000779c3 */ /* 0x000e220000008800 */
[----:B------:R-:W-:Y:S01]  /*0260*/  UMOV UR4, 0x400 ;  /* 0x0000040000047882 */ /* 0x000fe20000000000 */
[----:B------:R-:W-:Y:S01]  /*0270*/  UMOV UR5, 0x1 ;  /* 0x0000000100057882 */ /* 0x000fe20000000000 */
[----:B------:R-:W-:Y:S01]  /*0280*/  UMOV UR8, 0x2 ;  /* 0x0000000200087882 */ /* 0x000fe20000000000 */
[----:B------:R-:W-:Y:S01]  /*0290*/  ELECT P0, URZ, PT ;  /* 0x00000000003f782f */ /* 0x000fe20003800000 */
[----:B------:R-:W-:-:S04]  /*02a0*/  UIADD3 UR8, -UR8, 0x100000, URZ ;  /* 0x0010000008087890 */ /* 0x000fc8000fffe13f */
[----:B------:R-:W-:Y:S02]  /*02b0*/  USHF.L.U32 UR9, UR8, 0xb, URZ ;  /* 0x0000000b08097899 */ /* 0x000fe4000800063f */
[----:B------:R-:W-:Y:S02]  /*02c0*/  USHF.L.U32 UR8, UR8, 0x1, URZ ;  /* 0x0000000108087899 */ /* 0x000fe4000800063f */
[----:B0-----:R-:W-:Y:S02]  /*02d0*/  ULEA UR7, UR7, UR4, 0x18 ;  /* 0x0000000407077291 */ /* 0x001fe4000f8ec03f */
[----:B------:R-:W-:-:S04]  /*02e0*/  UIADD3 UR4, -UR5, 0x100000, URZ ;  /* 0x0010000005047890 */ /* 0x000fc8000fffe13f */
[----:B------:R-:W-:Y:S02]  /*02f0*/  USHF.L.U32 UR5, UR4, 0xb, URZ ;  /* 0x0000000b04057899 */ /* 0x000fe4000800063f */
[----:B------:R-:W-:Y:S01]  /*0300*/  USHF.L.U32 UR4, UR4, 0x1, URZ ;  /* 0x0000000104047899 */ /* 0x000fe2000800063f */
[----:B------:R-:W0:Y:S11]  /*0310*/  FENCE.VIEW.ASYNC.S ;  /* 0x00000000000073c6 */ /* 0x000e360000000000 */
[----:B0-----:R0:W1:Y:S01]  /*0320*/  SYNCS.EXCH.64 URZ, [UR7], UR4 ;  /* 0x00000004073f75b2 */ /* 0x0010620008000100 */
[----:B------:R0:W2:Y:S01]  /*0330*/  SYNCS.EXCH.64 URZ, [UR7+0x20], UR8 ;  /* 0x00002008073f75b2 */ /* 0x0000a20008000100 */
[----:B------:R0:W3:Y:S01]  /*0340*/  SYNCS.EXCH.64 URZ, [UR7+0x8], UR4 ;  /* 0x00000804073f75b2 */ /* 0x0000e20008000100 */
[----:B------:R0:W4:Y:S01]  /*0350*/  SYNCS.EXCH.64 URZ, [UR7+0x28], UR8 ;  /* 0x00002808073f75b2 */ /* 0x0001220008000100 */
[----:B------:R0:W0:Y:S01]  /*0360*/  SYNCS.EXCH.64 URZ, [UR7+0x10], UR4 ;  /* 0x00001004073f75b2 */ /* 0x0000220008000100 */
[----:B------:R0:W0:Y:S01]  /*0370*/  SYNCS.EXCH.64 URZ, [UR7+0x30], UR8 ;  /* 0x00003008073f75b2 */ /* 0x0000220008000100 */
[----:B------:R0:W0:Y:S01]  /*0380*/  SYNCS.EXCH.64 URZ, [UR7+0x18], UR4 ;  /* 0x00001804073f75b2 */ /* 0x0000220008000100 */
[----:B------:R0:W0:Y:S01]  /*0390*/  SYNCS.EXCH.64 URZ, [UR7+0x38], UR8 ;  /* 0x00003808073f75b2 */ /* 0x0000220008000100 */
[----:B------:R-:W-:Y:S01]  /*03a0*/  NOP ;  /* 0x0000000000007918 */ /* 0x000fe20000000000 */
.L_x_2:
[----:B------:R-:W5:Y:S01]  /*03b0*/  SHFL.IDX PT, R10, R0, RZ, 0x1f ;  /* 0x00001fff000a7589 */ /* 0x000f6200000e0000 */
[----:B------:R-:W1:Y:S01]  /*03c0*/  S2UR UR15, SR_CTAID.X ;  /* 0x00000000000f79c3 */ /* 0x000e620000002500 */
[----:B------:R-:W-:Y:S02]  /*03d0*/  ELECT P0, URZ, PT ;  /* 0x00000000003f782f */ /* 0x000fe40003800000 */
[----:B------:R-:W-:Y:S01]  /*03e0*/  SHF.R.S32.HI R11, RZ, 0x1f, R6 ;  /* 0x0000001fff0b7819 */ /* 0x000fe20000011406 */
[----:B------:R1:W2:Y:S01]  /*03f0*/  SHFL.IDX PT, R8, R0, RZ, 0x1f ;  /* 0x00001fff00087589 */ /* 0x0002a200000e0000 */
[----:B------:R-:W-:Y:S02]  /*0400*/  ELECT P1, URZ, PT ;  /* 0x00000000003f782f */ /* 0x000fe40003820000 */
[----:B------:R-:W-:Y:S01]  /*0410*/  LOP3.LUT R2, R2, 0xffffff80, RZ, 0xc0, !PT ;  /* 0xffffff8002027812 */ /* 0x000fe200078ec0ff */
[----:B0-----:R-:W-:Y:S01]  /*0420*/  ULDC UR4, c[0x0][0x150] ;  /* 0x0000540000047ab9 */ /* 0x001fe20000000800 */
[----:B------:R-:W-:Y:S01]  /*0430*/  LEA.HI R11, R11, R6, RZ, 0x2 ;  /* 0x000000060b0b7211 */ /* 0x000fe200078f10ff */
[----:B------:R-:W0:Y:S01]  /*0440*/  S2UR UR8, SR_CTAID.Y ;  /* 0x00000000000879c3 */ /* 0x000e220000002600 */
[----:B------:R-:W-:Y:S01]  /*0450*/  NOP ;  /* 0x0000000000007918 */ /* 0x000fe20000000000 */
[----:B------:R-:W-:Y:S01]  /*0460*/  IMAD.IADD R4, R3, 0x1, -R2 ;  /* 0x0000000103047824 */ /* 0x000fe200078e0a02 */
[----:B------:R-:W-:Y:S01]  /*0470*/  LOP3.LUT R11, R11, 0x3ffffffc, RZ, 0xc0, !PT ;  /* 0x3ffffffc0b0b7812 */ /* 0x000fe200078ec0ff */
[----:B------:R-:W-:Y:S01]  /*0480*/  NOP ;  /* 0x0000000000007918 */ /* 0x000fe20000000000 */
[----:B------:R-:W-:Y:S01]  /*0490*/  ULDC UR17, c[0x0][0x148] ;  /* 0x0000520000117ab9 */ /* 0x000fe20000000800 */
[----:B------:R-:W-:Y:S01]  /*04a0*/  UMOV UR20, 0x80 ;  /* 0x0000008000147882 */ /* 0x000fe20000000000 */
[----:B------:R-:W-:Y:S01]  /*04b0*/  SHF.R.S32.HI R9, RZ, 0x1f, R4 ;  /* 0x0000001fff097819 */ /* 0x000fe20000011404 */
[----:B------:R-:W-:Y:S01]  /*04c0*/  IMAD.IADD R11, R6, 0x1, -R11 ;  /* 0x00000001060b7824 */ /* 0x000fe200078e0a0b */
[----:B------:R-:W-:Y:S01]  /*04d0*/  ULDC UR12, c[0x0][0x144] ;  /* 0x00005100000c7ab9 */ /* 0x000fe20000000800 */
[----:B------:R-:W3:Y:S01]  /*04e0*/  SHFL.IDX PT, R5, R5, RZ, 0x1f ;  /* 0x00001fff05057589 */ /* 0x000ee200000e0000 */
[----:B------:R-:W-:-:S02]  /*04f0*/  LEA.HI R2, R9, R4, RZ, 0x3 ;  /* 0x0000000409027211 */ /* 0x000fc400078f18ff */
[----:B------:R-:W-:Y:S02]  /*0500*/  ISETP.NE.AND P3, PT, RZ, UR19, PT ;  /* 0x00000013ff007c0c */ /* 0x000fe4000bf65270 */
[----:B-----5:R-:W-:Y:S02]  /*0510*/  ISETP.NE.OR P0, PT, R10, RZ, !P0 ;  /* 0x000000ff0a00720c */ /* 0x020fe40004705670 */
[----:B-1----:R-:W-:Y:S02]  /*0520*/  I2FP.F32.U32 R0, UR15 ;  /* 0x0000000f00007c45 */ /* 0x002fe40008201000 */
[----:B--2---:R-:W-:Y:S02]  /*0530*/  ISETP.NE.OR P1, PT, R8, RZ, !P1 ;  /* 0x000000ff0800720c */ /* 0x004fe40004f25670 */
[----:B------:R-:W-:Y:S01]  /*0540*/  SHF.R.S32.HI R7, RZ, 0x3, R2 ;  /* 0x00000003ff077819 */ /* 0x000fe20000011402 */
[----:B------:R-:W-:Y:S01]  /*0550*/  FMUL R0, R0, UR4 ;  /* 0x0000000400007c20 */ /* 0x000fe20008400000 */
[----:B------:R-:W-:Y:S01]  /*0560*/  ULDC UR4, c[0x0][0x154] ;  /* 0x0000550000047ab9 */ /* 0x000fe20000000800 */
[----:B0-----:R-:W-:-:S02]  /*0570*/  I2FP.F32.U32 R6, UR8 ;  /* 0x0000000800067c45 */ /* 0x001fc40008201000 */
[----:B------:R-:W-:Y:S02]  /*0580*/  SHF.R.S32.HI R2, RZ, 0x1f, R2 ;  /* 0x0000001fff027819 */ /* 0x000fe40000011402 */
[----:B------:R-:W-:Y:S01]  /*0590*/  VOTEU.ALL UP2, P0 ;  /* 0x00000000003f7886 */ /* 0x000fe20000040000 */
[----:B------:R-:W-:Y:S01]  /*05a0*/  FMUL R6, R6, UR4 ;  /* 0x0000000406067c20 */ /* 0x000fe20008400000 */
[----:B------:R-:W0:Y:S01]  /*05b0*/  F2I.U32.TRUNC.NTZ R0, R0 ;  /* 0x0000000000007305 */ /* 0x000e22000020f000 */
[----:B------:R-:W-:Y:S01]  /*05c0*/  LEA.HI R2, R2, R7, RZ, 0x2 ;  /* 0x0000000702027211 */ /* 0x000fe200078f10ff */
[----:B------:R-:W-:Y:S01]  /*05d0*/  VOTEU.ALL UP3, P1 ;  /* 0x00000000003f7886 */ /* 0x000fe20000860000 */
[----:B------:R-:W1:Y:S01]  /*05e0*/  @!UP2 S2UR UR11, SR_CgaCtaId ;  /* 0x00000000000ba9c3 */ /* 0x000e620000008800 */
[----:B------:R-:W-:Y:S01]  /*05f0*/  UMOV UR4, 0x20 ;  /* 0x0000002000047882 */ /* 0x000fe20000000000 */
[----:B------:R-:W-:Y:S01]  /*0600*/  LOP3.LUT R2, R2, 0xfffffffc, RZ, 0xc0, !PT ;  /* 0xfffffffc02027812 */ /* 0x000fe200078ec0ff */
[----:B------:R-:W-:Y:S01]  /*0610*/  @!UP2 UMOV UR10, 0x400 ;  /* 0x00000400000aa882 */ /* 0x000fe20000000000 */
[----:B------:R-:W-:-:S04]  /*0620*/  @!UP2 UIADD3 UR4, -UR4, 0x100000, URZ ;  /* 0x001000000404a890 */ /* 0x000fc8000fffe13f */
[----:B------:R-:W-:Y:S02]  /*0630*/  @!UP2 USHF.L.U32 UR5, UR4, 0xb, URZ ;  /* 0x0000000b0405a899 */ /* 0x000fe4000800063f */
[----:B------:R-:W-:Y:S01]  /*0640*/  @!UP2 USHF.L.U32 UR4, UR4, 0x1, URZ ;  /* 0x000000010404a899 */ /* 0x000fe2000800063f */
[----:B------:R-:W2:Y:S01]  /*0650*/  F2I.U32.TRUNC.NTZ R6, R6 ;  /* 0x0000000600067305 */ /* 0x000ea2000020f000 */
[----:B------:R-:W-:Y:S01]  /*0660*/  VOTEU.ALL UP0, P0 ;  /* 0x00000000003f7886 */ /* 0x000fe20000000000 */
[----:B------:R-:W-:Y:S01]  /*0670*/  IMAD.IADD R2, R7, 0x1, -R2 ;  /* 0x0000000107027824 */ /* 0x000fe200078e0a02 */
[----:B------:R-:W5:Y:S01]  /*0680*/  @!UP3 S2UR UR18, SR_CgaCtaId ;  /* 0x000000000012b9c3 */ /* 0x000f620000008800 */
[----:B------:R-:W-:Y:S01]  /*0690*/  VOTEU.ALL UP1, P0 ;  /* 0x00000000003f7886 */ /* 0x000fe20000020000 */
[----:B------:R-:W-:Y:S01]  /*06a0*/  @!UP3 UMOV UR16, 0x400 ;  /* 0x000004000010b882 */ /* 0x000fe20000000000 */
[----:B------:R-:W-:Y:S01]  /*06b0*/  IMAD R2, R11, 0x4, R2 ;  /* 0x000000040b027824 */ /* 0x000fe200078e0202 */
[----:B0-----:R-:W-:Y:S01]  /*06c0*/  R2UR UR7, R0 ;  /* 0x00000000000772ca */ /* 0x001fe200000e0000 */
[----:B------:R-:W-:Y:S01]  /*06d0*/  VOTEU.ALL UP4, P1 ;  /* 0x00000000003f7886 */ /* 0x000fe20000880000 */
[----:B------:R-:W-:Y:S01]  /*06e0*/  VOTEU.ALL UP5, P1 ;  /* 0x00000000003f7886 */ /* 0x000fe200008a0000 */
[----:B------:R-:W-:Y:S01]  /*06f0*/  IMAD.SHL.U32 R7, R2, 0x4, RZ ;  /* 0x0000000402077824 */ /* 0x000fe200078e00ff */
[----:B------:R-:W0:Y:S01]  /*0700*/  LDC R0, c[0x0][0x140] ;  /* 0x00005000ff007b82 */ /* 0x000e220000000800 */
[----:B------:R-:W-:-:S02]  /*0710*/  LOP3.LUT P0, RZ, R4, 0x7, RZ, 0xc0, !PT ;  /* 0x0000000704ff7812 */ /* 0x000fc4000780c0ff */
[----:B--2---:R-:W-:Y:S02]  /*0720*/  R2UR UR9, R6 ;  /* 0x00000000060972ca */ /* 0x004fe400000e0000 */
[----:B------:R-:W-:Y:S01]  /*0730*/  LOP3.LUT R22, R2, 0xc, R7, 0x78, !PT ;  /* 0x0000000c02167812 */ /* 0x000fe200078e7807 */
[----:B-1----:R-:W-:Y:S02]  /*0740*/  @!UP2 ULEA UR13, UR11, UR10, 0x18 ;  /* 0x0000000a0b0da291 */ /* 0x002fe4000f8ec03f */
[----:B------:R-:W-:-:S04]  /*0750*/  @!UP3 UIADD3 UR10, -UR20, 0x100000, URZ ;  /* 0x00100000140ab890 */ /* 0x000fc8000fffe13f */
[----:B------:R-:W-:Y:S02]  /*0760*/  @!UP3 USHF.L.U32 UR11, UR10, 0xb, URZ ;  /* 0x0000000b0a0bb899 */ /* 0x000fe4000800063f */
[----:B------:R-:W-:Y:S01]  /*0770*/  @!UP3 USHF.L.U32 UR10, UR10, 0x1, URZ ;  /* 0x000000010a0ab899 */ /* 0x000fe2000800063f */
[----:B------:R-:W-:Y:S01]  /*0780*/  ISETP.LT.U32.AND P0, PT, R22, 0x2, !P0 ;  /* 0x000000021600780c */ /* 0x000fe20004701070 */
[----:B------:R-:W-:Y:S01]  /*0790*/  UIADD3 UR7, -UR7, URZ, URZ ;  /* 0x0000003f07077290 */ /* 0x000fe2000fffe13f */
[----:B------:R-:W-:Y:S01]  /*07a0*/  VOTEU.ALL UP2, P1 ;  /* 0x00000000003f7886 */ /* 0x000fe20000840000 */
[----:B-----5:R-:W-:Y:S02]  /*07b0*/  @!UP3 ULEA UR16, UR18, UR16, 0x18 ;  /* 0x000000101210b291 */ /* 0x020fe4000f8ec03f */
[----:B------:R-:W-:Y:S01]  /*07c0*/  UIADD3 UR9, -UR9, URZ, URZ ;  /* 0x0000003f09097290 */ /* 0x000fe2000fffe13f */
[----:B------:R-:W1:Y:S02]  /*07d0*/  FENCE.VIEW.ASYNC.S ;  /* 0x00000000000073c6 */ /* 0x000e640000000000 */
[----:B-1----:R-:W1:Y:S01]  /*07e0*/  @!UP0 SYNCS.EXCH.64 URZ, [UR13+0x70], UR4 ;  /* 0x000070040d3f85b2 */ /* 0x002e620008000100 */
[----:B------:R-:W-:Y:S01]  /*07f0*/  UIMAD UR7, UR12, UR7, UR15 ;  /* 0x000000070c0772a4 */ /* 0x000fe2000f8e020f */
[----:B------:R-:W-:Y:S01]  /*0800*/  VOTEU.ALL UP3, P1 ;  /* 0x00000000003f7886 */ /* 0x000fe20000860000 */
[----:B0-----:R-:W-:Y:S01]  /*0810*/  ISETP.EQ.U32.AND P2, PT, R0, 0x1, PT ;  /* 0x000000010000780c */ /* 0x001fe20003f42070 */
[----:B------:R0:W2:Y:S01]  /*0820*/  @!UP1 SYNCS.EXCH.64 URZ, [UR13+0x78], UR4 ;  /* 0x000078040d3f95b2 */ /* 0x0000a20008000100 */
[----:B------:R-:W-:Y:S01]  /*0830*/  NOP ;  /* 0x0000000000007918 */ /* 0x000fe20000000000 */
[----:B0-----:R-:W-:Y:S01]  /*0840*/  UIMAD UR4, UR17, UR9, UR8 ;  /* 0x00000009110472a4 */ /* 0x001fe2000f8e0208 */
[----:B------:R0:W0:Y:S05]  /*0850*/  @!UP2 SYNCS.EXCH.64 URZ, [UR16+0x50], UR10 ;  /* 0x0000500a103fa5b2 */ /* 0x00002a0008000100 */
[----:B------:R-:W-:-:S04]  /*0860*/  ISETP.NE.AND P1, PT, R22, UR4, PT ;  /* 0x0000000416007c0c */ /* 0x000fc8000bf25270 */
[----:B------:R-:W-:-:S04]  /*0870*/  ISETP.EQ.OR P1, PT, RZ, UR7, !P1 ;  /* 0x00000007ff007c0c */ /* 0x000fc8000cf22670 */
[----:B------:R-:W-:-:S04]  /*0880*/  PLOP3.LUT P0, PT, P0, P1, PT, 0x80, 0x0 ;  /* 0x000000000000781c */ /* 0x000fc80000703070 */
[----:B------:R-:W-:Y:S01]  /*0890*/  P2R R97, PR, RZ, 0x1 ;  /* 0x00000001ff617803 */ /* 0x000fe20000000000 */
[----:B------:R0:W0:Y:S01]  /*08a0*/  @!UP3 SYNCS.EXCH.64 URZ, [UR16+0x58], UR10 ;  /* 0x0000580a103fb5b2 */ /* 0x0000220008000100 */
[----:B------:R0:W0:Y:S01]  /*08b0*/  @!UP4 SYNCS.EXCH.64 URZ, [UR16+0x60], UR10 ;  /* 0x0000600a103fc5b2 */ /* 0x0000220008000100 */
[----:B------:R0:W0:Y:S01]  /*08c0*/  @!UP5 SYNCS.EXCH.64 URZ, [UR16+0x68], UR10 ;  /* 0x0000680a103fd5b2 */ /* 0x0000220008000100 */
[----:B------:R-:W-:Y:S01]  /*08d0*/  NOP ;  /* 0x0000000000007918 */ /* 0x000fe20000000000 */
[----:B-123--:R-:W-:Y:S05]  /*08e0*/  @!P2 BRA `(.L_x_3) ;  /* 0x000000000008a947 */ /* 0x00efea0003800000 */
[----:B0---4-:R-:W-:Y:S01]  /*08f0*/  UCGABAR_ARV ;  /* 0x00000000000079c7 */ /* 0x011fe20008000000 */
[----:B------:R-:W-:Y:S05]  /*0900*/  BRA `(.L_x_4) ;  /* 0x0000000000047947 */ /* 0x000fea0003800000 */
.L_x_3:
[----:B0---4-:R-:W-:Y:S01]  /*0910*/  NOP ;  /* 0x0000000000007918 */ /* 0x011fe20000000000 */
.L_x_4:
[----:B------:R-:W-:Y:S01]  /*0920*/  ULDC.64 UR4, c[0x0][0x598] ;  /* 0x0001660000047ab9 */ /* 0x000fe20000000a00 */
[----:B------:R-:W-:Y:S01]  /*0930*/  ULDC.64 UR52, c[0x0][0x208] ;  /* 0x0000820000347ab9 */ /* 0x000fe20000000a00 */
[----:B------:R-:W-:-:S04]  /*0940*/  ISETP.NE.U32.AND P0, PT, RZ, UR4, PT ;  /* 0x00000004ff007c0c */ /* 0x000fc8000bf05070 */
[----:B------:R-:W-:-:S13]  /*0950*/  ISETP.NE.AND.EX P0, PT, RZ, UR5, PT, P0 ;  /* 0x00000005ff007c0c */ /* 0x000fda000bf05300 */
[----:B------:R-:W-:Y:S05]  /*0960*/  @!P0 BRA `(.L_x_5) ;  /* 0x00000000001c8947 */ /* 0x000fea0003800000 */
[----:B------:R-:W0:Y:S02]  /*0970*/  LDC.64 R6, c[0x0][0x598] ;  /* 0x00016600ff067b82 */ /* 0x000e240000000a00 */
[----:B0-----:R-:W2:Y:S02]  /*0980*/  LDG.E.64 R6, desc[UR52][R6.64] ;  /* 0x0000003406067981 */ /* 0x001ea4000c1e1b00 */
[----:B--2---:R-:W-:-:S04]  /*0990*/  ISETP.NE.U32.AND P0, PT, R6, RZ, PT ;  /* 0x000000ff0600720c */ /* 0x004fc80003f05070 */
[----:B------:R-:W-:-:S13]  /*09a0*/  ISETP.NE.AND.EX P0, PT, R7, RZ, PT, P0 ;  /* 0x000000ff0700720c */ /* 0x000fda0003f05300 */
[----:B------:R-:W-:Y:S05]  /*09b0*/  @!P0 BRA `(.L_x_5) ;  /* 0x0000000000088947 */ /* 0x000fea0003800000 */
[----:B------:R0:W5:Y:S01]  /*09c0*/  LD.E R23, desc[UR52][R6.64] ;  /* 0x0000003406177980 */ /* 0x000162000c101900 */
[----:B------:R-:W-:Y:S05]  /*09d0*/  BRA `(.L_x_6) ;  /* 0x0000000000247947 */ /* 0x000fea0003800000 */
.L_x_5:
[----:B------:R-:W-:Y:S02]  /*09e0*/  ULDC.64 UR4, c[0x0][0x588] ;  /* 0x0001620000047ab9 */ /* 0x000fe40000000a00 */
[----:B------:R-:W-:-:S04]  /*09f0*/  ISETP.NE.U32.AND P0, PT, RZ, UR4, PT ;  /* 0x00000004ff007c0c */ /* 0x000fc8000bf05070 */
[----:B------:R-:W-:-:S13]  /*0a00*/  ISETP.NE.AND.EX P0, PT, RZ, UR5, PT, P0 ;  /* 0x00000005ff007c0c */ /* 0x000fda000bf05300 */
[----:B------:R-:W-:Y:S05]  /*0a10*/  @!P0 BRA `(.L_x_7) ;  /* 0x00000000000c8947 */ /* 0x000fea0003800000 */
[----:B------:R-:W0:Y:S02]  /*0a20*/  LDC.64 R6, c[0x0][0x588] ;  /* 0x00016200ff067b82 */ /* 0x000e240000000a00 */
[----:B0-----:R1:W5:Y:S01]  /*0a30*/  LDG.E R23, desc[UR52][R6.64] ;  /* 0x0000003406177981 */ /* 0x001362000c1e1900 */
[----:B------:R-:W-:Y:S05]  /*0a40*/  BRA `(.L_x_6) ;  /* 0x0000000000087947 */ /* 0x000fea0003800000 */
.L_x_7:
[----:B------:R-:W-:Y:S02]  /*0a50*/  ULDC UR4, c[0x0][0x580] ;  /* 0x0001600000047ab9 */ /* 0x000fe40000000800 */
[----:B------:R-:W-:-:S07]  /*0a60*/  IMAD.U32 R23, RZ, RZ, UR4 ;  /* 0x00000004ff177e24 */ /* 0x000fce000f8e00ff */
.L_x_6:
[----:B------:R-:W-:Y:S02]  /*0a70*/  ULDC.64 UR4, c[0x0][0x5a0] ;  /* 0x0001680000047ab9 */ /* 0x000fe40000000a00 */
[----:B------:R-:W-:-:S04]  /*0a80*/  ISETP.NE.U32.AND P0, PT, RZ, UR4, PT ;  /* 0x00000004ff007c0c */ /* 0x000fc8000bf05070 */
[----:B------:R-:W-:-:S13]  /*0a90*/  ISETP.NE.AND.EX P0, PT, RZ, UR5, PT, P0 ;  /* 0x00000005ff007c0c */ /* 0x000fda000bf05300 */
[----:B------:R-:W-:Y:S05]  /*0aa0*/  @!P0 BRA `(.L_x_8) ;  /* 0x00000000001c8947 */ /* 0x000fea0003800000 */
[----:B01----:R-:W0:Y:S02]  /*0ab0*/  LDC.64 R6, c[0x0][0x5a0] ;  /* 0x00016800ff067b82 */ /* 0x003e240000000a00 */
[----:B0-----:R-:W2:Y:S02]  /*0ac0*/  LDG.E.64 R6, desc[UR52][R6.64] ;  /* 0x0000003406067981 */ /* 0x001ea4000c1e1b00 */
[----:B--2---:R-:W-:-:S04]  /*0ad0*/  ISETP.NE.U32.AND P0, PT, R6, RZ, PT ;  /* 0x000000ff0600720c */ /* 0x004fc80003f05070 */
[----:B------:R-:W-:-:S13]  /*0ae0*/  ISETP.NE.AND.EX P0, PT, R7, RZ, PT, P0 ;  /* 0x000000ff0700720c */ /* 0x000fda0003f05300 */
[----:B------:R-:W-:Y:S05]  /*0af0*/  @!P0 BRA `(.L_x_8) ;  /* 0x0000000000088947 */ /* 0x000fea0003800000 */
[----:B------:R0:W5:Y:S01]  /*0b00*/  LD.E R88, desc[UR52][R6.64] ;  /* 0x0000003406587980 */ /* 0x000162000c101900 */
[----:B------:R-:W-:Y:S05]  /*0b10*/  BRA `(.L_x_9) ;  /* 0x0000000000247947 */ /* 0x000fea0003800000 */
.L_x_8:
[----:B------:R-:W-:Y:S02]  /*0b20*/  ULDC.64 UR4, c[0x0][0x590] ;  /* 0x0001640000047ab9 */ /* 0x000fe40000000a00 */
[----:B------:R-:W-:-:S04]  /*0b30*/  ISETP.NE.U32.AND P0, PT, RZ, UR4, PT ;  /* 0x00000004ff007c0c */ /* 0x000fc8000bf05070 */
[----:B------:R-:W-:-:S13]  /*0b40*/  ISETP.NE.AND.EX P0, PT, RZ, UR5, PT, P0 ;  /* 0x00000005ff007c0c */ /* 0x000fda000bf05300 */
[----:B------:R-:W-:Y:S05]  /*0b50*/  @!P0 BRA `(.L_x_10) ;  /* 0x00000000000c8947 */ /* 0x000fea0003800000 */
[----:B------:R-:W2:Y:S02]  /*0b60*/  LDC.64 R88, c[0x0][0x590] ;  /* 0x00016400ff587b82 */ /* 0x000ea40000000a00 */
[----:B--2---:R2:W5:Y:S01]  /*0b70*/  LDG.E R88, desc[UR52][R88.64] ;  /* 0x0000003458587981 */ /* 0x004562000c1e1900 */
[----:B------:R-:W-:Y:S05]  /*0b80*/  BRA `(.L_x_9) ;  /* 0x0000000000087947 */ /* 0x000fea0003800000 */
.L_x_10:
[----:B------:R-:W-:Y:S02]  /*0b90*/  ULDC UR4, c[0x0][0x584] ;  /* 0x0001610000047ab9 */ /* 0x000fe40000000800 */
[----:B------:R-:W-:-:S07]  /*0ba0*/  IMAD.U32 R88, RZ, RZ, UR4 ;  /* 0x00000004ff587e24 */ /* 0x000fce000f8e00ff */
.L_x_9:
[----:B------:R-:W-:Y:S01]  /*0bb0*/  ULDC UR4, c[0x0][0x65c] ;  /* 0x0001970000047ab9 */ /* 0x000fe20000000800 */
[----:B01----:R-:W0:Y:S01]  /*0bc0*/  LDC.64 R6, c[0x0][0x650] ;  /* 0x00019400ff067b82 */ /* 0x003e220000000a00 */
[----:B------:R-:W-:Y:S01]  /*0bd0*/  UISETP.NE.AND UP2, UPT, UR4, 0x1, UPT ;  /* 0x000000010400788c */ /* 0x000fe2000bf45270 */
[----:B------:R-:W-:Y:S01]  /*0be0*/  IMAD.MOV.U32 R18, RZ, RZ, -0x1 ;  /* 0xffffffffff127424 */ /* 0x000fe200078e00ff */
[----:B------:R-:W-:Y:S01]  /*0bf0*/  UISETP.NE.AND UP0, UPT, UR19, 0x2, UPT ;  /* 0x000000021300788c */ /* 0x000fe2000bf05270 */
[----:B------:R-:W-:Y:S01]  /*0c00*/  IMAD.MOV.U32 R2, RZ, RZ, -0x1 ;  /* 0xffffffffff027424 */ /* 0x000fe200078e00ff */
[----:B------:R-:W-:Y:S01]  /*0c10*/  UP2UR UR38, UPR, URZ, 0x4 ;  /* 0x000000043f267883 */ /* 0x000fe20008000000 */
[----:B------:R-:W-:-:S06]  /*0c20*/  IMAD.MOV.U32 R19, RZ, RZ, -0x1 ;  /* 0xffffffffff137424 */ /* 0x000fcc00078e00ff */
[----:B------:R-:W-:Y:S01]  /*0c30*/  @UP2 ULDC UR12, c[0x0][0x10] ;  /* 0x00000400000c2ab9 */ /* 0x000fe20000000800 */
[----:B------:R-:W-:Y:S01]  /*0c40*/  @UP2 UMOV UR4, UR8 ;  /* 0x0000000800042c82 */ /* 0x000fe20008000000 */
[----:B------:R-:W-:Y:S01]  /*0c50*/  @UP2 UMOV UR5, URZ ;  /* 0x0000003f00052c82 */ /* 0x000fe20008000000 */
[----:B------:R-:W-:Y:S01]  /*0c60*/  @!UP2 ULDC UR16, c[0x0][0xc] ;  /* 0x000003000010aab9 */ /* 0x000fe20000000800 */
[----:B------:R-:W-:Y:S01]  /*0c70*/  @UP2 UIMAD.WIDE.U32 UR12, UR15, UR12, UR4 ;  /* 0x0000000c0f0c22a5 */ /* 0x000fe2000f8e0004 */
[----:B------:R-:W-:Y:S02]  /*0c80*/  ULDC UR10, c[0x0][0xc] ;  /* 0x00000300000a7ab9 */ /* 0x000fe40000000800 */
[----:B------:R-:W-:Y:S01]  /*0c90*/  @UP2 UMOV UR4, URZ ;  /* 0x0000003f00042c82 */ /* 0x000fe20008000000 */
[----:B------:R-:W-:Y:S01]  /*0ca0*/  UMOV UR5, URZ ;  /* 0x0000003f00057c82 */ /* 0x000fe20008000000 */
[----:B------:R-:W-:Y:S01]  /*0cb0*/  @UP2 UIADD3 UR18, UR13, UR4, URZ ;  /* 0x000000040d122290 */ /* 0x000fe2000fffe03f */
[----:B------:R-:W-:-:S02]  /*0cc0*/  ULDC UR11, c[0x0][0x10] ;  /* 0x00000400000b7ab9 */ /* 0x000fc40000000800 */
[----:B------:R-:W-:Y:S01]  /*0cd0*/  UMOV UR4, UR15 ;  /* 0x0000000f00047c82 */ /* 0x000fe20008000000 */
[----:B------:R-:W-:Y:S02]  /*0ce0*/  UIMAD.WIDE.U32 UR10, UR10, UR11, URZ ;  /* 0x0000000b0a0a72a5 */ /* 0x000fe4000f8e003f */
[----:B------:R-:W-:Y:S01]  /*0cf0*/  @!UP2 UIMAD.WIDE.U32 UR4, UR8, UR16, UR4 ;  /* 0x000000100804a2a5 */ /* 0x000fe2000f8e0004 */
[----:B------:R-:W-:Y:S02]  /*0d00*/  ULDC UR13, c[0x0][0x14] ;  /* 0x00000500000d7ab9 */ /* 0x000fe40000000800 */
[----:B------:R-:W-:Y:S02]  /*0d10*/  UIMAD.WIDE.U32 UR50, UR10, UR13, URZ ;  /* 0x0000000d0a3272a5 */ /* 0x000fe4000f8e003f */
[----:B------:R-:W-:Y:S02]  /*0d20*/  UIMAD UR37, UR11, UR13, URZ ;  /* 0x0000000d0b2572a4 */ /* 0x000fe4000f8e023f */
[----:B------:R-:W-:Y:S01]  /*0d30*/  @!UP2 UMOV UR12, UR4 ;  /* 0x00000004000cac82 */ /* 0x000fe20008000000 */
[----:B------:R-:W-:Y:S01]  /*0d40*/  @!UP2 UMOV UR18, UR5 ;  /* 0x000000050012ac82 */ /* 0x000fe20008000000 */
[----:B------:R-:W-:-:S02]  /*0d50*/  UIADD3 UR37, UR51, UR37, URZ ;  /* 0x0000002533257290 */ /* 0x000fc4000fffe03f */
[----:B------:R-:W-:-:S04]  /*0d60*/  UIADD3 UR4, UP1, UR12, UR50, URZ ;  /* 0x000000320c047290 */ /* 0x000fc8000ff3e03f */
[----:B------:R-:W-:Y:S02]  /*0d70*/  UIADD3.X UR5, UR18, UR37, URZ, UP1, !UPT ;  /* 0x0000002512057290 */ /* 0x000fe40008ffe43f */
[----:B------:R-:W-:Y:S02]  /*0d80*/  USEL UR4, UR4, UR12, !UP0 ;  /* 0x0000000c04047287 */ /* 0x000fe4000c000000 */
[----:B------:R-:W-:-:S04]  /*0d90*/  USEL UR5, UR5, UR18, !UP0 ;  /* 0x0000001205057287 */ /* 0x000fc8000c000000 */
[----:B0-----:R-:W-:Y:S01]  /*0da0*/  ISETP.LE.U32.AND P0, PT, R6, UR4, PT ;  /* 0x0000000406007c0c */ /* 0x001fe2000bf03070 */
[----:B------:R-:W-:Y:S02]  /*0db0*/  IMAD.U32 R16, RZ, RZ, UR4 ;  /* 0x00000004ff107e24 */ /* 0x000fe4000f8e00ff */
[----:B------:R-:W-:Y:S02]  /*0dc0*/  IMAD.U32 R0, RZ, RZ, UR5 ;  /* 0x00000005ff007e24 */ /* 0x000fe4000f8e00ff */
[----:B------:R-:W-:-:S03]  /*0dd0*/  IMAD.U32 R17, RZ, RZ, UR5 ;  /* 0x00000005ff117e24 */ /* 0x000fc6000f8e00ff */
[----:B------:R-:W-:Y:S02]  /*0de0*/  ISETP.GE.U32.AND.EX P0, PT, R0, R7, PT, P0 ;  /* 0x000000070000720c */ /* 0x000fe40003f06100 */
[----:B------:R-:W-:-:S11]  /*0df0*/  PRMT R0, RZ, 0x7610, R0 ;  /* 0x00007610ff007816 */ /* 0x000fd60000000000 */
[----:B------:R-:W-:Y:S05]  /*0e00*/  @P0 BRA `(.L_x_11) ;  /* 0x0000000400500947 */ /* 0x000fea0003800000 */
[----:B------:R-:W-:Y:S01]  /*0e10*/  ULDC.64 UR18, c[0x0][0x628] ;  /* 0x00018a0000127ab9 */ /* 0x000fe20000000a00 */
[C---:B------:R-:W-:Y:S01]  /*0e20*/  R2UR UR20, R16.reuse ;  /* 0x00000000101472ca */ /* 0x040fe200000e0000 */
[----:B------:R-:W-:Y:S01]  /*0e30*/  ULDC UR16, c[0x0][0x630] ;  /* 0x00018c0000107ab9 */ /* 0x000fe20000000800 */
[----:B------:R-:W-:Y:S02]  /*0e40*/  ISETP.NE.U32.AND P0, PT, RZ, UR18, PT ;  /* 0x00000012ff007c0c */ /* 0x000fe4000bf05070 */
[----:B------:R-:W-:Y:S02]  /*0e50*/  R2UR UR4, R16 ;  /* 0x00000000100472ca */ /* 0x000fe400000e0000 */
[----:B------:R-:W-:Y:S02]  /*0e60*/  ISETP.NE.AND.EX P0, PT, RZ, UR19, PT, P0 ;  /* 0x00000013ff007c0c */ /* 0x000fe4000bf05300 */
[----:B------:R-:W-:-:S11]  /*0e70*/  R2UR UR5, R17 ;  /* 0x00000000110572ca */ /* 0x000fd600000e0000 */
[----:B------:R-:W-:Y:S05]  /*0e80*/  @!P0 BRA `(.L_x_12) ;  /* 0x0000000000308947 */ /* 0x000fea0003800000 */
[----:B------:R-:W-:Y:S01]  /*0e90*/  R2UR UR4, R16 ;  /* 0x00000000100472ca */ /* 0x000fe200000e0000 */
[----:B------:R-:W-:Y:S01]  /*0ea0*/  ULDC UR12, c[0x0][0x634] ;  /* 0x00018d00000c7ab9 */ /* 0x000fe20000000800 */
[----:B------:R-:W-:-:S11]  /*0eb0*/  R2UR UR15, R17 ;  /* 0x00000000110f72ca */ /* 0x000fd600000e0000 */
[----:B------:R-:W-:-:S04]  /*0ec0*/  UIADD3 UR12, UP1, UR4, UR12, URZ ;  /* 0x0000000c040c7290 */ /* 0x000fc8000ff3e03f */
[----:B------:R-:W-:-:S04]  /*0ed0*/  UIADD3.X UR15, URZ, UR15, URZ, UP1, !UPT ;  /* 0x0000000f3f0f7290 */ /* 0x000fc80008ffe43f */
[----:B------:R-:W-:-:S04]  /*0ee0*/  UIMAD.WIDE.U32 UR4, UR15, UR18, URZ ;  /* 0x000000120f0472a5 */ /* 0x000fc8000f8e003f */
[----:B------:R-:W-:Y:S02]  /*0ef0*/  UIMAD.WIDE.U32 UR10, UP1, UR12, UR19, UR4 ;  /* 0x000000130c0a72a5 */ /* 0x000fe4000f820004 */
[----:B------:R-:W-:Y:S02]  /*0f00*/  UIMAD.WIDE.U32 UR4, UR12, UR18, URZ ;  /* 0x000000120c0472a5 */ /* 0x000fe4000f8e003f */
[----:B------:R-:W-:Y:S02]  /*0f10*/  UIADD3.X UR13, URZ, URZ, URZ, UP1, !UPT ;  /* 0x0000003f3f0d7290 */ /* 0x000fe40008ffe43f */
[----:B------:R-:W-:Y:S01]  /*0f20*/  UIADD3 URZ, UP1, UR5, UR10, URZ ;  /* 0x0000000a053f7290 */ /* 0x000fe2000ff3e03f */
[----:B------:R-:W-:-:S03]  /*0f30*/  UMOV UR12, UR11 ;  /* 0x0000000b000c7c82 */ /* 0x000fc60008000000 */
[----:B------:R-:W-:-:S12]  /*0f40*/  UIMAD.WIDE.U32.X UR4, UR15, UR19, UR12, UP1 ;  /* 0x000000130f0472a5 */ /* 0x000fd800088e040c */
.L_x_12:
[----:B------:R-:W-:Y:S01]  /*0f50*/  USHF.R.U64 UR4, UR4, UR16, UR5 ;  /* 0x0000001004047299 */ /* 0x000fe20008001205 */
[----:B------:R-:W-:Y:S01]  /*0f60*/  R2UR UR11, R17 ;  /* 0x00000000110b72ca */ /* 0x000fe200000e0000 */
[----:B------:R-:W-:Y:S02]  /*0f70*/  USHF.R.U32.HI UR5, URZ, UR16, UR5 ;  /* 0x000000103f057299 */ /* 0x000fe40008011605 */
[----:B------:R-:W-:Y:S01]  /*0f80*/  UIADD3 UR12, UP1, URZ, -UR4, URZ ;  /* 0x800000043f0c7290 */ /* 0x000fe2000ff3e03f */
[----:B------:R-:W-:Y:S01]  /*0f90*/  ULDC.64 UR18, c[0x0][0x620] ;  /* 0x0001880000127ab9 */ /* 0x000fe20000000a00 */
[----:B------:R-:W-:Y:S02]  /*0fa0*/  UISETP.NE.AND UP2, UPT, UR38, URZ, UPT ;  /* 0x0000003f2600728c */ /* 0x000fe4000bf45270 */
[----:B------:R-:W-:Y:S01]  /*0fb0*/  UIADD3.X UR5, URZ, ~UR5, URZ, UP1, !UPT ;  /* 0x800000053f057290 */ /* 0x000fe20008ffe43f */
[----:B------:R-:W-:Y:S01]  /*0fc0*/  UMOV UR10, UR20 ;  /* 0x00000014000a7c82 */ /* 0x000fe20008000000 */
[----:B------:R-:W-:-:S02]  /*0fd0*/  ULDC UR13, c[0x0][0x618] ;  /* 0x00018600000d7ab9 */ /* 0x000fc40000000800 */
[----:B------:R-:W-:Y:S02]  /*0fe0*/  UIMAD UR5, UR5, UR18, URZ ;  /* 0x00000012050572a4 */ /* 0x000fe4000f8e023f */
[----:B------:R-:W-:Y:S02]  /*0ff0*/  UIMAD.WIDE.U32 UR10, UR12, UR18, UR10 ;  /* 0x000000120c0a72a5 */ /* 0x000fe4000f8e000a */
[----:B------:R-:W-:Y:S02]  /*1000*/  UIMAD UR12, UR12, UR19, UR5 ;  /* 0x000000130c0c72a4 */ /* 0x000fe4000f8e0205 */
[----:B------:R-:W-:Y:S02]  /*1010*/  @UP2 UIMAD UR7, UR17, UR9, UR8 ;  /* 0x00000009110722a4 */ /* 0x000fe4000f8e0208 */
[----:B------:R-:W-:Y:S01]  /*1020*/  UIADD3 UR11, UR11, UR12, URZ ;  /* 0x0000000c0b0b7290 */ /* 0x000fe2000fffe03f */
[----:B------:R-:W-:Y:S01]  /*1030*/  ULDC.64 UR8, c[0x0][0x640] ;  /* 0x0001900000087ab9 */ /* 0x000fe20000000a00 */
[----:B------:R-:W-:-:S02]  /*1040*/  ULDC UR15, c[0x0][0x608] ;  /* 0x00018200000f7ab9 */ /* 0x000fc40000000800 */
[----:B------:R-:W-:Y:S01]  /*1050*/  USHF.R.U64 UR20, UR10, UR13, UR11 ;  /* 0x0000000d0a147299 */ /* 0x000fe2000800120b */
[----:B------:R-:W-:Y:S01]  /*1060*/  ISETP.NE.U32.AND P0, PT, RZ, UR8, PT ;  /* 0x00000008ff007c0c */ /* 0x000fe2000bf05070 */
[----:B------:R-:W-:Y:S01]  /*1070*/  USHF.R.U32.HI UR11, URZ, UR13, UR11 ;  /* 0x0000000d3f0b7299 */ /* 0x000fe2000801160b */
[----:B------:R-:W-:Y:S02]  /*1080*/  ULDC UR21, c[0x0][0x658] ;  /* 0x0001960000157ab9 */ /* 0x000fe40000000800 */
[----:B------:R-:W-:Y:S01]  /*1090*/  ISETP.NE.AND.EX P0, PT, RZ, UR9, PT, P0 ;  /* 0x00000009ff007c0c */ /* 0x000fe2000bf05300 */
[----:B------:R-:W-:Y:S02]  /*10a0*/  USHF.R.U64 UR25, UR20, UR15, UR11 ;  /* 0x0000000f14197299 */ /* 0x000fe4000800120b */
[----:B------:R-:W-:Y:S01]  /*10b0*/  USHF.R.U32.HI UR11, URZ, UR15, UR11 ;  /* 0x0000000f3f0b7299 */ /* 0x000fe2000801160b */
[----:B------:R-:W-:Y:S01]  /*10c0*/  UMOV UR10, 0xffffffff ;  /* 0xffffffff000a7882 */ /* 0x000fe20000000000 */
[----:B------:R-:W-:Y:S01]  /*10d0*/  ULDC UR5, c[0x0][0x600] ;  /* 0x0001800000057ab9 */ /* 0x000fe20000000800 */
[----:B------:R-:W-:-:S02]  /*10e0*/  USHF.L.U32 UR10, UR10, UR21, URZ ;  /* 0x000000150a0a7299 */ /* 0x000fc4000800063f */
[----:B------:R-:W-:Y:S02]  /*10f0*/  USHF.R.U64 UR26, UR25, UR21, UR11 ;  /* 0x00000015191a7299 */ /* 0x000fe4000800120b */
[----:B------:R-:W-:Y:S02]  /*1100*/  ULOP3.LUT UR15, URZ, UR10, URZ, 0x33, !UPT ;  /* 0x0000000a3f0f7292 */ /* 0x000fe4000f8e333f */
[----:B------:R-:W-:Y:S02]  /*1110*/  UIADD3 UR19, UR5, -0x1, URZ ;  /* 0xffffffff05137890 */ /* 0x000fe4000fffe03f */
[----:B------:R-:W-:Y:S01]  /*1120*/  USHF.R.U32.HI UR11, URZ, UR21, UR11 ;  /* 0x000000153f0b7299 */ /* 0x000fe2000801160b */
[----:B------:R-:W-:Y:S01]  /*1130*/  ULDC UR22, c[0x0][0x648] ;  /* 0x0001920000167ab9 */ /* 0x000fe20000000800 */
[----:B------:R-:W-:Y:S01]  /*1140*/  ULDC UR23, c[0x0][0x638] ;  /* 0x00018e0000177ab9 */ /* 0x000fe20000000800 */
[----:B------:R-:W-:Y:S01]  /*1150*/  UMOV UR24, 0x1 ;  /* 0x0000000100187882 */ /* 0x000fe20000000000 */
[----:B------:R-:W-:Y:S01]  /*1160*/  UMOV UR10, UR26 ;  /* 0x0000001a000a7c82 */ /* 0x000fe20008000000 */
[----:B------:R-:W-:Y:S07]  /*1170*/  @!P0 BRA `(.L_x_13) ;  /* 0x0000000000308947 */ /* 0x000fee0003800000 */
[----:B------:R-:W-:Y:S02]  /*1180*/  ULDC UR16, c[0x0][0x64c] ;  /* 0x0001930000107ab9 */ /* 0x000fe40000000800 */
        /* <DEDUP_REMOVED lines=8> */
[----:B------:R-:W-:-:S07]  /*1210*/  UIMAD.WIDE.U32.X UR8, UR18, UR9, UR16, UP1 ;  /* 0x00000009120872a5 */ /* 0x000fce00088e0410 */
[----:B------:R-:W-:Y:S01]  /*1220*/  UMOV UR10, UR8 ;  /* 0x00000008000a7c82 */ /* 0x000fe20008000000 */
[----:B------:R-:W-:-:S05]  /*1230*/  UMOV UR11, UR9 ;  /* 0x00000009000b7c82 */ /* 0x000fca0008000000 */
.L_x_13:
[----:B------:R-:W-:Y:S01]  /*1240*/  USHF.R.U64 UR9, UR10, UR22, UR11 ;  /* 0x000000160a097299 */ /* 0x000fe2000800120b */
[----:B------:R-:W-:Y:S01]  /*1250*/  IMAD.MOV.U32 R0, RZ, RZ, 0x1 ;  /* 0x00000001ff007424 */ /* 0x000fe200078e00ff */
[----:B------:R-:W-:Y:S01]  /*1260*/  USHF.L.U32 UR8, UR24, UR21, URZ ;  /* 0x0000001518087299 */ /* 0x000fe2000800063f */
[----:B------:R-:W-:Y:S01]  /*1270*/  IMAD.U32 R19, RZ, RZ, UR4 ;  /* 0x00000004ff137e24 */ /* 0x000fe2000f8e00ff */
[----:B------:R-:W-:Y:S02]  /*1280*/  ULOP3.LUT UR15, UR25, UR15, URZ, 0xc0, !UPT ;  /* 0x0000000f190f7292 */ /* 0x000fe4000f8ec03f */
[----:B------:R-:W-:Y:S02]  /*1290*/  UIADD3 UR10, -UR9, URZ, URZ ;  /* 0x0000003f090a7290 */ /* 0x000fe4000fffe13f */
[----:B------:R-:W-:Y:S02]  /*12a0*/  UIMAD UR15, UR8, UR9, UR15 ;  /* 0x00000009080f72a4 */ /* 0x000fe4000f8e020f */
[----:B------:R-:W-:-:S02]  /*12b0*/  ULOP3.LUT UR19, UR20, UR19, URZ, 0xc0, !UPT ;  /* 0x0000001314137292 */ /* 0x000fc4000f8ec03f */
[----:B------:R-:W-:Y:S01]  /*12c0*/  UIMAD UR8, UR10, UR23, UR26 ;  /* 0x000000170a0872a4 */ /* 0x000fe2000f8e021a */
[----:B------:R-:W-:Y:S01]  /*12d0*/  ULDC UR9, c[0x0][0x610] ;  /* 0x0001840000097ab9 */ /* 0x000fe20000000800 */
[----:B------:R-:W-:Y:S02]  /*12e0*/  UISETP.NE.AND UP1, UPT, UR38, URZ, UPT ;  /* 0x0000003f2600728c */ /* 0x000fe4000bf25270 */
[----:B------:R-:W-:Y:S02]  /*12f0*/  UIMAD UR7, UR15, UR9, UR7 ;  /* 0x000000090f0772a4 */ /* 0x000fe4000f8e0207 */
[----:B------:R-:W-:-:S04]  /*1300*/  UIMAD UR8, UR8, UR5, UR19 ;  /* 0x00000005080872a4 */ /* 0x000fc8000f8e0213 */
[----:B------:R-:W-:Y:S02]  /*1310*/  USEL UR5, UR8, UR7, !UP1 ;  /* 0x0000000708057287 */ /* 0x000fe4000c800000 */
[----:B------:R-:W-:-:S04]  /*1320*/  USEL UR7, UR7, UR8, !UP1 ;  /* 0x0000000807077287 */ /* 0x000fc8000c800000 */
[----:B------:R-:W-:Y:S02]  /*1330*/  IMAD.U32 R2, RZ, RZ, UR5 ;  /* 0x00000005ff027e24 */ /* 0x000fe4000f8e00ff */
[----:B------:R-:W-:-:S07]  /*1340*/  IMAD.U32 R18, RZ, RZ, UR7 ;  /* 0x00000007ff127e24 */ /* 0x000fce000f8e00ff */
.L_x_11:
[----:B------:R-:W-:Y:S05]  /*1350*/  @!P2 BRA `(.L_x_14) ;  /* 0x00000000000ca947 */ /* 0x000fea0003800000 */
[----:B------:R-:W-:Y:S01]  /*1360*/  UCGABAR_WAIT ;  /* 0x0000000000007dc7 */ /* 0x000fe20008000000 */
[----:B------:R-:W-:Y:S01]  /*1370*/  CCTL.IVALL ;  /* 0x00000000ff00798f */ /* 0x000fe20002000000 */
[----:B------:R-:W-:Y:S05]  /*1380*/  BRA `(.L_x_15) ;  /* 0x0000000000047947 */ /* 0x000fea0003800000 */
.L_x_14:
[----:B------:R-:W-:Y:S06]  /*1390*/  BAR.SYNC.DEFER_BLOCKING 0x0 ;  /* 0x0000000000007b1d */ /* 0x000fec0000010000 */
.L_x_15:
[----:B------:R-:W-:Y:S02]  /*13a0*/  ULDC UR4, c[0x0][0x28c] ;  /* 0x0000a30000047ab9 */ /* 0x000fe40000000800 */
[----:B------:R-:W-:-:S04]  /*13b0*/  UIADD3 UR4, UR4, 0x1f, URZ ;  /* 0x0000001f04047890 */ /* 0x000fc8000fffe03f */
[----:B------:R-:W-:-:S04]  /*13c0*/  USHF.R.S32.HI UR5, URZ, 0x1f, UR4 ;  /* 0x0000001f3f057899 */ /* 0x000fc80008011404 */
[----:B------:R-:W-:-:S04]  /*13d0*/  ULEA.HI UR5, UR5, UR4, URZ, 0x5 ;  /* 0x0000000405057291 */ /* 0x000fc8000f8f283f */
[----:B------:R-:W-:Y:S01]  /*13e0*/  USHF.R.S32.HI UR39, URZ, 0x5, UR5 ;  /* 0x000000053f277899 */ /* 0x000fe20008011405 */
[----:B------:R-:W-:Y:S11]  /*13f0*/  @!P3 BRA `(.L_x_16) ;  /* 0x000000540070b947 */ /* 0x000ff60003800000 */
[----:B------:R-:W-:-:S06]  /*1400*/  UISETP.GT.U32.AND UP1, UPT, UR14, 0x1, UPT ;  /* 0x000000010e00788c */ /* 0x000fcc000bf24070 */
[----:B------:R-:W-:-:S13]  /*1410*/  PLOP3.LUT P0, PT, PT, PT, UP1, 0x80, 0x0 ;  /* 0x000000000000781c */ /* 0x000fda0003f0f018 */
[----:B------:R-:W-:Y:S05]  /*1420*/  @P0 EXIT ;  /* 0x000000000000094d */ /* 0x000fea0003800000 */
.L_x_17:
[----:B------:R-:W-:-:S08]  /*1430*/  NOP ;  /* 0x0000000000007918 */ /* 0x000fd00000000000 */
[----:B------:R-:W0:Y:S02]  /*1440*/  USETMAXREG.TRY_ALLOC.CTAPOOL UP1, 0xe8 ;  /* 0x000000e8000079c8 */ /* 0x000e240008020600 */
[----:B0-----:R-:W-:-:S13]  /*1450*/  PLOP3.LUT P0, PT, PT, PT, UP1, 0x80, 0x0 ;  /* 0x000000000000781c */ /* 0x001fda0003f0f018 */
[----:B------:R-:W-:Y:S05]  /*1460*/  @!P0 BRA `(.L_x_17) ;  /* 0xfffffffc00f08947 */ /* 0x000fea000383ffff */
[----:B------:R-:W-:-:S13]  /*1470*/  LOP3.LUT P0, RZ, R0, 0xff, RZ, 0xc0, !PT ;  /* 0x000000ff00ff7812 */ /* 0x000fda000780c0ff */
[----:B------:R-:W-:Y:S05]  /*1480*/  @!P0 EXIT ;  /* 0x000000000000894d */ /* 0x000fea0003800000 */
[----:B------:R-:W0:Y:S01]  /*1490*/  S2UR UR5, SR_CgaCtaId ;  /* 0x00000000000579c3 */ /* 0x000e220000008800 */
[----:B------:R-:W-:Y:S01]  /*14a0*/  VIADD R5, R5, 0xffffffff ;  /* 0xffffffff05057836 */ /* 0x000fe20000000000 */
[CC--:B------:R-:W-:Y:S01]  /*14b0*/  LEA.HI R0, R9.reuse, R4.reuse, RZ, 0x2 ;  /* 0x0000000409007211 */ /* 0x0c0fe200078f10ff */
[----:B------:R-:W-:Y:S01]  /*14c0*/  USHF.R.U32.HI UR4, URZ, 0x2, UR39 ;  /* 0x000000023f047899 */ /* 0x000fe20008011627 */
[----:B------:R-:W-:Y:S01]  /*14d0*/  LEA.HI R9, R9, R4, RZ, 0x5 ;  /* 0x0000000409097211 */ /* 0x000fe200078f28ff */
[----:B------:R-:W-:Y:S01]  /*14e0*/  UMOV UR42, 0x400 ;  /* 0x00000400002a7882 */ /* 0x000fe20000000000 */
[----:B------:R-:W-:Y:S01]  /*14f0*/  R2UR UR49, R5 ;  /* 0x00000000053172ca */ /* 0x000fe200000e0000 */
[----:B------:R-:W-:Y:S01]  /*1500*/  ULOP3.LUT UR43, UR39, 0x3, URZ, 0xc0, !UPT ;  /* 0x00000003272b7892 */ /* 0x000fe2000f8ec03f */
[--C-:B------:R-:W-:Y:S01]  /*1510*/  SHF.R.S32.HI R90, RZ, 0x2, R0.reuse ;  /* 0x00000002ff5a7819 */ /* 0x100fe20000011400 */
[----:B------:R-:W-:Y:S01]  /*1520*/  ULOP3.LUT UR4, UR4, 0x1, URZ, 0xc0, !UPT ;  /* 0x0000000104047892 */ /* 0x000fe2000f8ec03f */
[----:B------:R-:W-:Y:S01]  /*1530*/  SHF.R.S32.HI R3, RZ, 0x1f, R0 ;  /* 0x0000001fff037819 */ /* 0x000fe20000011400 */
[----:B------:R-:W-:Y:S01]  /*1540*/  USEL UR43, UR43, URZ, !UP0 ;  /* 0x0000003f2b2b7287 */ /* 0x000fe2000c000000 */
[----:B------:R-:W-:Y:S01]  /*1550*/  SHF.R.S32.HI R9, RZ, 0x5, R9 ;  /* 0x00000005ff097819 */ /* 0x000fe20000011409 */
[----:B------:R-:W-:Y:S01]  /*1560*/  UISETP.EQ.U32.AND UP0, UPT, UR4, 0x1, !UP0 ;  /* 0x000000010400788c */ /* 0x000fe2000c702070 */
[----:B------:R-:W-:Y:S01]  /*1570*/  LEA.HI R3, R3, R90, RZ, 0x3 ;  /* 0x0000005a03037211 */ /* 0x000fe200078f18ff */
[----:B------:R-:W-:Y:S01]  /*1580*/  UISETP.LT.AND UP1, UPT, UR39, 0x1, UPT ;  /* 0x000000012700788c */ /* 0x000fe2000bf21270 */
[----:B--2---:R-:W-:Y:S01]  /*1590*/  LOP3.LUT R89, R0, 0xfffffffc, RZ, 0xc0, !PT ;  /* 0xfffffffc00597812 */ /* 0x004fe200078ec0ff */
[----:B------:R-:W-:Y:S01]  /*15a0*/  ULDC UR6, c[0x0][0x284] ;  /* 0x0000a10000067ab9 */ /* 0x000fe20000000800 */
[----:B------:R-:W-:Y:S01]  /*15b0*/  LOP3.LUT R3, R3, 0xfffffff8, RZ, 0xc0, !PT ;  /* 0xfffffff803037812 */ /* 0x000fe200078ec0ff */
[----:B------:R-:W-:Y:S01]  /*15c0*/  USHF.L.U32 UR49, UR49, 0x3, URZ ;  /* 0x0000000331317899 */ /* 0x000fe2000800063f */
[----:B------:R-:W-:Y:S01]  /*15d0*/  ISETP.NE.AND P0, PT, R5, RZ, PT ;  /* 0x000000ff0500720c */ /* 0x000fe20003f05270 */
[----:B------:R-:W-:Y:S01]  /*15e0*/  USEL UR45, UR39, 0x1, UP1 ;  /* 0x00000001272d7887 */ /* 0x000fe20008800000 */
[----:B------:R-:W-:Y:S01]  /*15f0*/  IMAD.IADD R89, R4, 0x1, -R89 ;  /* 0x0000000104597824 */ /* 0x000fe200078e0a59 */
[----:B------:R-:W-:Y:S01]  /*1600*/  ULOP3.LUT UR40, UR36, 0x1, URZ, 0xfc, !UPT ;  /* 0x0000000124287892 */ /* 0x000fe2000f8efc3f */
[----:B------:R-:W-:Y:S01]  /*1610*/  IMAD.IADD R90, R90, 0x1, -R3 ;  /* 0x000000015a5a7824 */ /* 0x000fe200078e0a03 */
[----:B0-----:R-:W-:Y:S01]  /*1620*/  ULEA UR42, UR5, UR42, 0x18 ;  /* 0x0000002a052a7291 */ /* 0x001fe2000f8ec03f */
[----:B------:R-:W-:Y:S01]  /*1630*/  IMAD.U32 R93, RZ, RZ, UR49 ;  /* 0x00000031ff5d7e24 */ /* 0x000fe2000f8e00ff */
[----:B------:R-:W-:Y:S01]  /*1640*/  SEL R100, RZ, 0x1, P0 ;  /* 0x00000001ff647807 */ /* 0x000fe20000000000 */
[--C-:B------:R-:W-:Y:S01]  /*1650*/  IMAD R96, R9, -0x10, -R90.reuse ;  /* 0xfffffff009607824 */ /* 0x100fe200078e0a5a */
[----:B------:R-:W-:Y:S01]  /*1660*/  UIADD3 UR44, UR42, 0x50, URZ ;  /* 0x000000502a2c7890 */ /* 0x000fe2000fffe03f */
[--C-:B------:R-:W-:Y:S01]  /*1670*/  SHF.R.S32.HI R91, RZ, 0x1f, R90.reuse ;  /* 0x0000001fff5b7819 */ /* 0x100fe2000001145a */
[----:B------:R-:W-:Y:S01]  /*1680*/  UIADD3 UR4, UR42, 0x180, URZ ;  /* 0x000001802a047890 */ /* 0x000fe2000fffe03f */
[C---:B------:R-:W-:Y:S01]  /*1690*/  LOP3.LUT R95, R93.reuse, 0x8, RZ, 0xc0, !PT ;  /* 0x000000085d5f7812 */ /* 0x040fe200078ec0ff */
[----:B------:R-:W-:Y:S01]  /*16a0*/  UIADD3 UR5, UR42, 0x4180, URZ ;  /* 0x000041802a057890 */ /* 0x000fe2000fffe03f */
[----:B------:R-:W-:Y:S01]  /*16b0*/  LOP3.LUT R93, R93, 0x8, RZ, 0xc, !PT ;  /* 0x000000085d5d7812 */ /* 0x000fe200078e0cff */
[----:B------:R-:W-:Y:S01]  /*16c0*/  USHF.R.U32.HI UR4, URZ, 0x4, UR4 ;  /* 0x000000043f047899 */ /* 0x000fe20008011604 */
[----:B------:R-:W-:Y:S01]  /*16d0*/  IMAD.U32 R92, RZ, RZ, UR44 ;  /* 0x0000002cff5c7e24 */ /* 0x000fe2000f8e00ff */
[----:B------:R-:W-:Y:S01]  /*16e0*/  USHF.R.U32.HI UR5, URZ, 0x4, UR5 ;  /* 0x000000043f057899 */ /* 0x000fe20008011605 */
[----:B------:R-:W-:Y:S01]  /*16f0*/  IMAD.WIDE R90, R9, 0x10, R90 ;  /* 0x00000010095a7825 */ /* 0x000fe200078e025a */
[----:B------:R-:W-:Y:S01]  /*1700*/  ULOP3.LUT UR4, UR4, 0x3fff, URZ, 0xc0, !UPT ;  /* 0x00003fff04047892 */ /* 0x000fe2000f8ec03f */
[----:B------:R-:W-:Y:S01]  /*1710*/  LOP3.LUT R95, R95, 0x18, RZ, 0x3c, !PT ;  /* 0x000000185f5f7812 */ /* 0x000fe200078e3cff */
[----:B------:R-:W-:Y:S01]  /*1720*/  ULOP3.LUT UR5, UR5, 0x3fff, URZ, 0xc0, !UPT ;  /* 0x00003fff05057892 */ /* 0x000fe2000f8ec03f */
[----:B------:R-:W-:Y:S01]  /*1730*/  VIADD R94, R92, UR49 ;  /* 0x000000315c5e7c36 */ /* 0x000fe20008000000 */
[----:B------:R-:W-:Y:S01]  /*1740*/  USHF.L.U32 UR41, UR39, 0x1, URZ ;  /* 0x0000000127297899 */ /* 0x000fe2000800063f */
[----:B------:R-:W-:Y:S01]  /*1750*/  VIADD R96, R96, UR6 ;  /* 0x0000000660607c36 */ /* 0x000fe20008000000 */
[----:B------:R-:W-:-:S02]  /*1760*/  UIADD3 UR45, -UR45, UR39, URZ ;  /* 0x000000272d2d7290 */ /* 0x000fc4000fffe13f */
[----:B------:R-:W-:Y:S02]  /*1770*/  USEL UR46, URZ, 0x1, !UP0 ;  /* 0x000000013f2e7887 */ /* 0x000fe4000c000000 */
[----:B------:R-:W-:Y:S02]  /*1780*/  ULOP3.LUT UR47, UR4, 0x10000, URZ, 0xfc, !UPT ;  /* 0x00010000042f7892 */ /* 0x000fe4000f8efc3f */
[----:B------:R-:W-:-:S12]  /*1790*/  ULOP3.LUT UR48, UR5, 0x10000, URZ, 0xfc, !UPT ;  /* 0x0001000005307892 */ /* 0x000fd8000f8efc3f */
.L_x_165:
[----:B------:R-:W-:Y:S01]  /*17a0*/  SHF.L.U32 R3, R100, 0x1f, RZ ;  /* 0x0000001f64037819 */ /* 0x000fe200000006ff */
[----:B------:R-:W-:Y:S02]  /*17b0*/  ULDC UR4, c[0x0][0x28c] ;  /* 0x0000a30000047ab9 */ /* 0x000fe40000000800 */
[----:B------:R-:W-:Y:S01]  /*17c0*/  ISETP.LT.AND P1, PT, RZ, UR4, PT ;  /* 0x00000004ff007c0c */ /* 0x000fe2000bf21270 */
[----:B------:R-:W0:Y:S02]  /*17d0*/  SYNCS.PHASECHK.TRANS64.TRYWAIT P0, [R92+UR49], R3 ;  /* 0x000000035c0075a7 */ /* 0x000e240008000171 */
[----:B0-2-4-:R-:W-:Y:S10]  /*17e0*/  @!P0 BRA `(.L_x_18) ;  /* 0x0000006000888947 */ /* 0x015ff40003800000 */
.L_x_187:
[----:B------:R-:W-:Y:S05]  /*17f0*/  @P1 BRA `(.L_x_19) ;  /* 0x0000000000401947 */ /* 0x000fea0003800000 */
[----:B------:R-:W-:Y:S01]  /*1800*/  MOV R0, 0x0 ;  /* 0x0000000000007802 */ /* 0x000fe20000000f00 */
[----:B------:R-:W-:Y:S01]  /*1810*/  ULDC.64 UR4, c[0x4][0x68] ;  /* 0x01001a0000047ab9 */ /* 0x000fe20000000a00 */
[----:B------:R-:W-:Y:S01]  /*1820*/  ULDC.64 UR6, c[0x4][0x8] ;  /* 0x0100020000067ab9 */ /* 0x000fe20000000a00 */
[----:B------:R-:W-:Y:S01]  /*1830*/  IMAD.U32 R4, RZ, RZ, UR4 ;  /* 0x00000004ff047e24 */ /* 0x000fe2000f8e00ff */
[----:B------:R1:W2:Y:S01]  /*1840*/  LDC.64 R14, c[0x4][R0] ;  /* 0x01000000000e7b82 */ /* 0x0002a20000000a00 */
[----:B------:R-:W-:Y:S01]  /*1850*/  IMAD.U32 R5, RZ, RZ, UR5 ;  /* 0x00000005ff057e24 */ /* 0x000fe2000f8e00ff */
[----:B------:R-:W-:Y:S01]  /*1860*/  ULDC.64 UR4, c[0x4][0x70] ;  /* 0x01001c0000047ab9 */ /* 0x000fe20000000a00 */
[----:B------:R-:W-:Y:S02]  /*1870*/  IMAD.U32 R10, RZ, RZ, UR6 ;  /* 0x00000006ff0a7e24 */ /* 0x000fe4000f8e00ff */
[----:B------:R-:W-:Y:S02]  /*1880*/  IMAD.U32 R6, RZ, RZ, UR4 ;  /* 0x00000004ff067e24 */ /* 0x000fe4000f8e00ff */
[----:B------:R-:W-:-:S02]  /*1890*/  IMAD.U32 R7, RZ, RZ, UR5 ;  /* 0x00000005ff077e24 */ /* 0x000fc4000f8e00ff */
[----:B------:R-:W-:Y:S02]  /*18a0*/  IMAD.U32 R11, RZ, RZ, UR7 ;  /* 0x00000007ff0b7e24 */ /* 0x000fe4000f8e00ff */
[----:B------:R-:W-:Y:S02]  /*18b0*/  IMAD.MOV.U32 R8, RZ, RZ, 0x1e1 ;  /* 0x000001e1ff087424 */ /* 0x000fe400078e00ff */
[----:B------:R-:W-:Y:S02]  /*18c0*/  IMAD.MOV.U32 R12, RZ, RZ, 0x1 ;  /* 0x00000001ff0c7424 */ /* 0x000fe400078e00ff */
[----:B-1----:R-:W-:-:S07]  /*18d0*/  IMAD.MOV.U32 R13, RZ, RZ, RZ ;  /* 0x000000ffff0d7224 */ /* 0x002fce00078e00ff */
[----:B------:R-:W-:-:S07]  /*18e0*/  LEPC R20, `(.L_x_19) ;  /* 0x000000001014794e */ /* 0x000fce0000000000 */
[----:B0-2--5:R-:W-:Y:S05]  /*18f0*/  CALL.ABS.NOINC R14 ;  /* 0x000000000e007343 */ /* 0x025fea0003c00000 */
.L_x_19:
[----:B------:R-:W-:-:S05]  /*1900*/  IMAD.U32 R0, RZ, RZ, UR40 ;  /* 0x00000028ff007e24 */ /* 0x000fca000f8e00ff */
[----:B------:R-:W-:-:S13]  /*1910*/  ISETP.NE.AND P0, PT, R0, 0x3, PT ;  /* 0x000000030000780c */ /* 0x000fda0003f05270 */
[----:B------:R-:W-:Y:S05]  /*1920*/  @!P0 BRA `(.L_x_20) ;  /* 0x0000000000048947 */ /* 0x000fea0003800000 */
[----:B------:R-:W-:Y:S01]  /*1930*/  BPT.TRAP 0x1 ;  /* 0x000000040000795c */ /* 0x000fe20000300000 */
.L_x_20:
[----:B0-----:R-:W-:Y:S02]  /*1940*/  IMAD.U32 R3, RZ, RZ, UR43 ;  /* 0x0000002bff037e24 */ /* 0x001fe4000f8e00ff */
[----:B------:R-:W-:-:S03]  /*1950*/  IMAD.U32 R0, RZ, RZ, UR46 ;  /* 0x0000002eff007e24 */ /* 0x000fc6000f8e00ff */
[----:B------:R-:W-:Y:S02]  /*1960*/  LEA R3, R3, UR42, 0x3 ;  /* 0x0000002a03037c11 */ /* 0x000fe4000f8e18ff */
[----:B------:R-:W-:-:S04]  /*1970*/  SHF.L.U32 R0, R0, 0x1f, RZ ;  /* 0x0000001f00007819 */ /* 0x000fc800000006ff */
[----:B------:R0:W1:Y:S01]  /*1980*/  SYNCS.PHASECHK.TRANS64.TRYWAIT P1, [R3+URZ], R0 ;  /* 0x00000000030075a7 */ /* 0x000062000802017f */
[----:B------:R-:W-:Y:S05]  /*1990*/  @!P0 BRA `(.L_x_21) ;  /* 0x0000000000048947 */ /* 0x000fea0003800000 */
[----:B------:R-:W-:Y:S01]  /*19a0*/  BPT.TRAP 0x1 ;  /* 0x000000040000795c */ /* 0x000fe20000300000 */
.L_x_21:
[----:B-1----:R-:W-:Y:S05]  /*19b0*/  @P1 BRA `(.L_x_22) ;  /* 0x0000000000081947 */ /* 0x002fea0003800000 */
[----:B------:R-:W1:Y:S02]  /*19c0*/  SYNCS.PHASECHK.TRANS64.TRYWAIT P1, [R3+URZ], R0 ;  /* 0x00000000030075a7 */ /* 0x000e64000802017f */
[----:B-1----:R-:W-:Y:S05]  /*19d0*/  @!P1 BRA `(.L_x_23) ;  /* 0x0000006000209947 */ /* 0x002fea0003800000 */
.L_x_22:
[----:B------:R-:W-:Y:S05]  /*19e0*/  WARPSYNC.ALL ;  /* 0x0000000000007948 */ /* 0x000fea0003800000 */
[----:B------:R-:W-:Y:S01]  /*19f0*/  ULEA UR4, UR43, UR47, 0x8 ;  /* 0x0000002f2b047291 */ /* 0x000fe2000f8e403f */
[----:B------:R-:W-:Y:S01]  /*1a00*/  WARPGROUP.ARRIVE ;  /* 0x00000000000079c5 */ /* 0x000fe20000000000 */
[----:B------:R-:W-:Y:S01]  /*1a10*/  ULEA UR6, UR43, UR48, 0x9 ;  /* 0x000000302b067291 */ /* 0x000fe2000f8e483f */
[----:B01----:R-:W-:Y:S01]  /*1a20*/  IMAD.U32 R0, RZ, RZ, UR45 ;  /* 0x0000002dff007e24 */ /* 0x003fe2000f8e00ff */
[----:B------:R-:W-:Y:S01]  /*1a30*/  UMOV UR5, 0x80000020 ;  /* 0x8000002000057882 */ /* 0x000fe20000000000 */
[----:B------:R-:W-:-:S03]  /*1a40*/  UMOV UR7, 0x80000020 ;  /* 0x8000002000077882 */ /* 0x000fc60000000000 */
[----:B------:R-:W-:-:S03]  /*1a50*/  ISETP.GE.AND P1, PT, R0, 0x1, PT ;  /* 0x000000010000780c */ /* 0x000fc60003f26270 */
[----:B------:R-:W-:Y:S01]  /*1a60*/  HGMMA.64x128x16.F32 R24, gdesc[UR4], RZ, !UPT, gsb0 ;  /* 0x01e00000041879f0 */ /* 0x000fe2000c0008ff */
[----:B------:R-:W-:Y:S02]  /*1a70*/  UIADD3 UR4, UR4, 0x2, URZ ;  /* 0x0000000204047890 */ /* 0x000fe4000fffe03f */
[----:B------:R-:W-:Y:S01]  /*1a80*/  UIADD3 UR6, UR6, 0x2, URZ ;  /* 0x0000000206067890 */ /* 0x000fe2000fffe03f */
[----:B------:R-:W-:Y:S01]  /*1a90*/  UMOV UR5, 0x80000020 ;  /* 0x8000002000057882 */ /* 0x000fe20000000000 */
[----:B------:R-:W-:Y:S01]  /*1aa0*/  UMOV UR7, 0x80000020 ;  /* 0x8000002000077882 */ /* 0x000fe20000000000 */
[----:B------:R-:W-:Y:S02]  /*1ab0*/  WARPGROUP.DEPBAR.LE gsb0, 0x0 ;  /* 0x00008000000079c5 */ /* 0x000fe40000010000 */
[----:B------:R-:W-:-:S06]  /*1ac0*/  WARPGROUP.ARRIVE ;  /* 0x00000000000079c5 */ /* 0x000fcc0000000000 */
[----:B------:R-:W-:Y:S03]  /*1ad0*/  HGMMA.64x128x16.F32 R24, gdesc[UR4], R24, gsb0 ;  /* 0x01e00000041879f0 */ /* 0x000fe60008000818 */
[----:B------:R-:W-:Y:S02]  /*1ae0*/  WARPGROUP.DEPBAR.LE gsb0, 0x0 ;  /* 0x00008000000079c5 */ /* 0x000fe40000010000 */
[----:B------:R-:W-:Y:S05]  /*1af0*/  @!P1 BRA `(.L_x_24) ;  /* 0x0000000000d89947 */ /* 0x000fea0003800000 */
[----:B------:R-:W-:Y:S01]  /*1b00*/  UIADD3 UR4, UR43, 0x1, URZ ;  /* 0x000000012b047890 */ /* 0x000fe2000fffe03f */
[----:B------:R-:W-:Y:S02]  /*1b10*/  IMAD.U32 R0, RZ, RZ, UR45 ;  /* 0x0000002dff007e24 */ /* 0x000fe4000f8e00ff */
[----:B------:R-:W-:Y:S01]  /*1b20*/  IMAD.U32 R3, RZ, RZ, UR43 ;  /* 0x0000002bff037e24 */ /* 0x000fe2000f8e00ff */
[----:B------:R-:W-:-:S04]  /*1b30*/  UISETP.NE.AND UP0, UPT, UR4, 0x4, UPT ;  /* 0x000000040400788c */ /* 0x000fc8000bf05270 */
[----:B------:R-:W-:Y:S02]  /*1b40*/  USEL UR5, URZ, 0x1, UP0 ;  /* 0x000000013f057887 */ /* 0x000fe40008000000 */
[----:B------:R-:W-:Y:S02]  /*1b50*/  USEL UR8, UR4, URZ, UP0 ;  /* 0x0000003f04087287 */ /* 0x000fe40008000000 */
[----:B------:R-:W-:-:S06]  /*1b60*/  ULOP3.LUT UR5, UR46, UR5, URZ, 0x3c, !UPT ;  /* 0x000000052e057292 */ /* 0x000fcc000f8e3c3f */
[----:B------:R-:W-:-:S07]  /*1b70*/  IMAD.U32 R6, RZ, RZ, UR5 ;  /* 0x00000005ff067e24 */ /* 0x000fce000f8e00ff */
.L_x_31:
[----:B------:R-:W-:Y:S05]  /*1b80*/  @!P0 BRA `(.L_x_25) ;  /* 0x0000000000048947 */ /* 0x000fea0003800000 */
[----:B------:R-:W-:Y:S01]  /*1b90*/  BPT.TRAP 0x1 ;  /* 0x000000040000795c */ /* 0x000fe20000300000 */
.L_x_25:
[----:B------:R-:W-:Y:S01]  /*1ba0*/  ULEA UR4, UR8, UR42, 0x3 ;  /* 0x0000002a08047291 */ /* 0x000fe2000f8e183f */
[----:B------:R-:W-:-:S08]  /*1bb0*/  SHF.L.U32 R4, R6, 0x1f, RZ ;  /* 0x0000001f06047819 */ /* 0x000fd000000006ff */
[----:B------:R0:W1:Y:S01]  /*1bc0*/  SYNCS.PHASECHK.TRANS64.TRYWAIT P1, [UR4], R4 ;  /* 0x00000004ff0075a7 */ /* 0x0000620008020144 */
[----:B------:R-:W-:Y:S05]  /*1bd0*/  @!P0 BRA `(.L_x_26) ;  /* 0x0000000000048947 */ /* 0x000fea0003800000 */
[----:B------:R-:W-:Y:S01]  /*1be0*/  BPT.TRAP 0x1 ;  /* 0x000000040000795c */ /* 0x000fe20000300000 */
.L_x_26:
[----:B-1----:R-:W-:Y:S05]  /*1bf0*/  @P1 BRA `(.L_x_27) ;  /* 0x0000000000081947 */ /* 0x002fea0003800000 */
[----:B------:R-:W1:Y:S02]  /*1c00*/  SYNCS.PHASECHK.TRANS64.TRYWAIT P1, [UR4], R4 ;  /* 0x00000004ff0075a7 */ /* 0x000e640008020144 */
[----:B-1----:R-:W-:Y:S05]  /*1c10*/  @!P1 BRA `(.L_x_28) ;  /* 0x0000005c00a49947 */ /* 0x002fea0003800000 */
.L_x_27:
[----:B------:R-:W-:Y:S01]  /*1c20*/  ULEA UR4, UR8, UR47, 0x8 ;  /* 0x0000002f08047291 */ /* 0x000fe2000f8e403f */
[----:B------:R-:W-:Y:S01]  /*1c30*/  WARPGROUP.ARRIVE ;  /* 0x00000000000079c5 */ /* 0x000fe20000000000 */
[----:B------:R-:W-:Y:S01]  /*1c40*/  ULEA UR6, UR8, UR48, 0x9 ;  /* 0x0000003008067291 */ /* 0x000fe2000f8e483f */
[----:B------:R-:W-:Y:S01]  /*1c50*/  UMOV UR5, 0x80000020 ;  /* 0x8000002000057882 */ /* 0x000fe20000000000 */
[----:B------:R-:W-:-:S07]  /*1c60*/  UMOV UR7, 0x80000020 ;  /* 0x8000002000077882 */ /* 0x000fce0000000000 */
[----:B------:R-:W-:Y:S01]  /*1c70*/  HGMMA.64x128x16.F32 R24, gdesc[UR4], R24, gsb0 ;  /* 0x01e00000041879f0 */ /* 0x000fe20008000818 */
        /* <DEDUP_REMOVED lines=9> */
[----:B------:R-:W-:Y:S01]  /*1d10*/  BPT.TRAP 0x1 ;  /* 0x000000040000795c */ /* 0x000fe20000300000 */
.L_x_29:
[----:B------:R-:W-:Y:S01]  /*1d20*/  ISETP.NE.AND P1, PT, R97, RZ, PT ;  /* 0x000000ff6100720c */ /* 0x000fe20003f25270 */
[----:B------:R-:W-:-:S12]  /*1d30*/  UISETP.GT.U32.AND UP0, UPT, UR36, 0x1, UPT ;  /* 0x000000012400788c */ /* 0x000fd8000bf04070 */
[----:B01----:R-:W-:-:S05]  /*1d40*/  @P1 LEA R4, R3, UR42, 0x3 ;  /* 0x0000002a03041c11 */ /* 0x003fca000f8e18ff */
[----:B------:R-:W-:-:S05]  /*1d50*/  @P1 VIADD R5, R4, 0x20 ;  /* 0x0000002004051836 */ /* 0x000fca0000000000 */
[----:B------:R-:W-:-:S04]  /*1d60*/  @P1 PRMT R5, R22, 0x654, R5 ;  /* 0x0000065416051816 */ /* 0x000fc80000000005 */
[----:B------:R0:W-:Y:S01]  /*1d70*/  @P1 SYNCS.ARRIVE.TRANS64.RED.A1T0 RZ, [R5+URZ], RZ ;  /* 0x000000ff05ff19a7 */ /* 0x0001e2000810043f */
[----:B------:R-:W-:-:S13]  /*1d80*/  PLOP3.LUT P1, PT, PT, PT, UP0, 0x80, 0x0 ;  /* 0x000000000000781c */ /* 0x000fda0003f2f008 */
[----:B0-----:R-:W-:Y:S05]  /*1d90*/  @P1 BRA `(.L_x_30) ;  /* 0x0000000000041947 */ /* 0x001fea0003800000 */
[----:B------:R-:W-:Y:S01]  /*1da0*/  BPT.TRAP 0x1 ;  /* 0x000000040000795c */ /* 0x000fe20000300000 */
.L_x_30:
[----:B------:R-:W-:Y:S01]  /*1db0*/  UIADD3 UR8, UR8, 0x1, URZ ;  /* 0x0000000108087890 */ /* 0x000fe2000fffe03f */
[C---:B------:R-:W-:Y:S01]  /*1dc0*/  ISETP.GT.AND P2, PT, R0.reuse, 0x1, PT ;  /* 0x000000010000780c */ /* 0x040fe20003f44270 */
[----:B------:R-:W-:Y:S02]  /*1dd0*/  VIADD R3, R3, 0x1 ;  /* 0x0000000103037836 */ /* 0x000fe40000000000 */
[----:B------:R-:W-:Y:S01]  /*1de0*/  UISETP.NE.AND UP0, UPT, UR8, 0x4, UPT ;  /* 0x000000040800788c */ /* 0x000fe2000bf05270 */
[----:B------:R-:W-:Y:S02]  /*1df0*/  VIADD R0, R0, 0xffffffff ;  /* 0xffffffff00007836 */ /* 0x000fe40000000000 */
[C---:B------:R-:W-:Y:S01]  /*1e00*/  ISETP.NE.AND P1, PT, R3.reuse, 0x4, PT ;  /* 0x000000040300780c */ /* 0x040fe20003f25270 */
[----:B------:R-:W-:Y:S02]  /*1e10*/  USEL UR4, URZ, 0x1, UP0 ;  /* 0x000000013f047887 */ /* 0x000fe40008000000 */
[----:B------:R-:W-:Y:S01]  /*1e20*/  USEL UR8, UR8, URZ, UP0 ;  /* 0x0000003f08087287 */ /* 0x000fe20008000000 */
[----:B------:R-:W-:-:S03]  /*1e30*/  SEL R3, R3, RZ, P1 ;  /* 0x000000ff03037207 */ /* 0x000fc60000800000 */
[----:B------:R-:W-:Y:S01]  /*1e40*/  LOP3.LUT R6, R6, UR4, RZ, 0x3c, !PT ;  /* 0x0000000406067c12 */ /* 0x000fe2000f8e3cff */
[----:B------:R-:W-:Y:S07]  /*1e50*/  @P2 BRA `(.L_x_31) ;  /* 0xfffffffc00482947 */ /* 0x000fee000383ffff */
.L_x_24:
[----:B------:R-:W0:Y:S01]  /*1e60*/  LDC R0, c[0x0][0x28c] ;  /* 0x0000a300ff007b82 */ /* 0x000e220000000800 */
[----:B------:R1:W-:Y:S01]  /*1e70*/  SYNCS.ARRIVE.TRANS64.A1T0 RZ, [R93+UR44], RZ ;  /* 0x000000ff5dff79a7 */ /* 0x0003e2000810002c */
[----:B0-----:R-:W-:-:S13]  /*1e80*/  ISETP.GE.AND P1, PT, R0, 0x1, PT ;  /* 0x000000010000780c */ /* 0x001fda0003f26270 */
[----:B-1----:R-:W-:Y:S05]  /*1e90*/  @!P1 BRA `(.L_x_32) ;  /* 0x0000000000409947 */ /* 0x002fea0003800000 */
[----:B------:R-:W-:Y:S05]  /*1ea0*/  @!P0 BRA `(.L_x_33) ;  /* 0x0000000000048947 */ /* 0x000fea0003800000 */
[----:B------:R-:W-:Y:S01]  /*1eb0*/  BPT.TRAP 0x1 ;  /* 0x000000040000795c */ /* 0x000fe20000300000 */
.L_x_33:
[----:B------:R-:W-:Y:S01]  /*1ec0*/  ISETP.NE.AND P0, PT, R97, RZ, PT ;  /* 0x000000ff6100720c */ /* 0x000fe20003f05270 */
[----:B------:R-:W-:-:S12]  /*1ed0*/  IMAD.U32 R3, RZ, RZ, UR42 ;  /* 0x0000002aff037e24 */ /* 0x000fd8000f8e00ff */
[----:B------:R-:W-:-:S05]  /*1ee0*/  VOTEU.ANY UP0, P0 ;  /* 0x00000000003f7886 */ /* 0x000fca0000000100 */
[----:B------:R-:W-:Y:S02]  /*1ef0*/  @UP0 UIADD3 UR4, UR45, UR43, URZ ;  /* 0x0000002b2d040290 */ /* 0x000fe4000fffe03f */
[----:B------:R-:W-:-:S04]  /*1f00*/  UISETP.GT.U32.AND UP0, UPT, UR36, 0x1, UPT ;  /* 0x000000012400788c */ /* 0x000fc8000bf04070 */
[----:B------:R-:W-:-:S04]  /*1f10*/  IMAD.U32 R0, RZ, RZ, UR4 ;  /* 0x00000004ff007e24 */ /* 0x000fc8000f8e00ff */
[----:B------:R-:W-:-:S05]  /*1f20*/  @P0 IMAD.SHL.U32 R0, R0, 0x8, RZ ;  /* 0x0000000800000824 */ /* 0x000fca00078e00ff */
[----:B------:R-:W-:-:S04]  /*1f30*/  @P0 LOP3.LUT R0, R0, 0x18, RZ, 0xc0, !PT ;  /* 0x0000001800000812 */ /* 0x000fc800078ec0ff */
[----:B------:R-:W-:-:S04]  /*1f40*/  @P0 IADD3 R3, R3, 0x20, R0 ;  /* 0x0000002003030810 */ /* 0x000fc80007ffe000 */
[----:B------:R-:W-:-:S04]  /*1f50*/  @P0 PRMT R3, R22, 0x654, R3 ;  /* 0x0000065416030816 */ /* 0x000fc80000000003 */
[----:B------:R0:W-:Y:S01]  /*1f60*/  @P0 SYNCS.ARRIVE.TRANS64.RED.A1T0 RZ, [R3+URZ], RZ ;  /* 0x000000ff03ff09a7 */ /* 0x0001e2000810043f */
[----:B------:R-:W-:-:S13]  /*1f70*/  PLOP3.LUT P0, PT, PT, PT, UP0, 0x80, 0x0 ;  /* 0x000000000000781c */ /* 0x000fda0003f0f008 */
[----:B0-----:R-:W-:Y:S05]  /*1f80*/  @P0 BRA `(.L_x_32) ;  /* 0x0000000000040947 */ /* 0x001fea0003800000 */
[----:B------:R-:W-:Y:S01]  /*1f90*/  BPT.TRAP 0x1 ;  /* 0x000000040000795c */ /* 0x000fe20000300000 */
.L_x_32:
[----:B------:R-:W-:Y:S01]  /*1fa0*/  SHF.L.U32 R3, R100, 0x1f, RZ ;  /* 0x0000001f64037819 */ /* 0x000fe200000006ff */
[----:B------:R-:W-:Y:S01]  /*1fb0*/  UIADD3 UR43, UR41, UR43, URZ ;  /* 0x0000002b292b7290 */ /* 0x000fe2000fffe03f */
[----:B------:R-:W0:Y:S01]  /*1fc0*/  LDC R8, c[0x0][0x288] ;  /* 0x0000a200ff087b82 */ /* 0x000e220000000800 */
[----:B------:R-:W-:Y:S02]  /*1fd0*/  IMAD.SHL.U32 R10, R89, 0x2, RZ ;  /* 0x00000002590a7824 */ /* 0x000fe400078e00ff */
[----:B------:R-:W-:Y:S02]  /*1fe0*/  USHF.R.U32.HI UR4, URZ, 0x2, UR43 ;  /* 0x000000023f047899 */ /* 0x000fe4000801162b */
[----:B------:R-:W-:Y:S01]  /*1ff0*/  UISETP.GT.U32.AND UP0, UPT, UR43, 0x3, UPT ;  /* 0x000000032b00788c */ /* 0x000fe2000bf04070 */
[----:B------:R-:W-:Y:S01]  /*2000*/  SHF.R.S32.HI R11, RZ, 0x1f, R10 ;  /* 0x0000001fff0b7819 */ /* 0x000fe2000001140a */
[----:B------:R-:W-:Y:S01]  /*2010*/  ULOP3.LUT UR4, UR4, 0x1, URZ, 0xc0, !UPT ;  /* 0x0000000104047892 */ /* 0x000fe2000f8ec03f */
[----:B------:R-:W1:Y:S01]  /*2020*/  SYNCS.PHASECHK.TRANS64.TRYWAIT P0, [R92+UR49+0x10], R3 ;  /* 0x000010035c0075a7 */ /* 0x000e620008000171 */
[----:B------:R-:W-:-:S02]  /*2030*/  UISETP.LT.U32.AND UP0, UPT, UR41, 0x4, UP0 ;  /* 0x000000042900788c */ /* 0x000fc40008701070 */
[----:B------:R-:W-:Y:S02]  /*2040*/  UISETP.NE.U32.AND UP1, UPT, UR4, 0x1, UPT ;  /* 0x000000010400788c */ /* 0x000fe4000bf25070 */
[----:B------:R-:W-:Y:S02]  /*2050*/  USEL UR5, URZ, 0x1, !UP0 ;  /* 0x000000013f057887 */ /* 0x000fe4000c000000 */
[----:B------:R-:W-:Y:S02]  /*2060*/  UISETP.GT.U32.AND UP1, UPT, UR41, 0x3, !UP1 ;  /* 0x000000032900788c */ /* 0x000fe4000cf24070 */
[----:B------:R-:W-:Y:S02]  /*2070*/  ULOP3.LUT UR43, UR43, 0x3, URZ, 0xc0, !UPT ;  /* 0x000000032b2b7892 */ /* 0x000fe4000f8ec03f */
[----:B------:R-:W-:-:S04]  /*2080*/  USEL UR4, URZ, 0x1, !UP1 ;  /* 0x000000013f047887 */ /* 0x000fc8000c800000 */
[----:B------:R-:W-:Y:S01]  /*2090*/  ULOP3.LUT UR46, UR4, UR46, UR5, 0x96, !UPT ;  /* 0x0000002e042e7292 */ /* 0x000fe2000f8e9605 */
[----:B01----:R-:W-:Y:S11]  /*20a0*/  @!P0 BRA `(.L_x_34) ;  /* 0x0000005800988947 */ /* 0x003ff60003800000 */
.L_x_188:
[----:B------:R-:W-:Y:S01]  /*20b0*/  IMAD.SHL.U32 R9, R18, 0x40, RZ ;  /* 0x0000004012097824 */ /* 0x000fe200078e00ff */
[----:B------:R-:W-:Y:S01]  /*20c0*/  ULDC UR6, c[0x0][0x284] ;  /* 0x0000a10000067ab9 */ /* 0x000fe20000000800 */
[----:B------:R-:W-:Y:S01]  /*20d0*/  IMAD.SHL.U32 R20, R2, 0x80, RZ ;  /* 0x0000008002147824 */ /* 0x000fe200078e00ff */
[----:B------:R-:W-:Y:S01]  /*20e0*/  SHF.R.S32.HI R13, RZ, 0x1f, R19 ;  /* 0x0000001fff0d7819 */ /* 0x000fe20000011413 */
[----:B------:R-:W-:Y:S01]  /*20f0*/  ULDC.64 UR4, c[0x0][0x5d0] ;  /* 0x0001740000047ab9 */ /* 0x000fe20000000a00 */
[----:B------:R-:W-:Y:S01]  /*2100*/  ISETP.GE.AND P0, PT, R9, UR6, PT ;  /* 0x0000000609007c0c */ /* 0x000fe2000bf06270 */
[----:B0-----:R-:W-:Y:S01]  /*2110*/  IMAD.WIDE.U32 R2, R19, UR4, R10 ;  /* 0x0000000413027c25 */ /* 0x001fe2000f8e000a */
[----:B------:R-:W-:Y:S02]  /*2120*/  SHF.R.S32.HI R21, RZ, 0x1f, R20 ;  /* 0x0000001fff157819 */ /* 0x000fe40000011414 */
[C---:B------:R-:W-:Y:S01]  /*2130*/  ISETP.GE.OR P0, PT, R20.reuse, R8, P0 ;  /* 0x000000081400720c */ /* 0x040fe20000706670 */
[----:B------:R-:W-:Y:S01]  /*2140*/  IMAD R0, R13, UR4, RZ ;  /* 0x000000040d007c24 */ /* 0x000fe2000f8e02ff */
[----:B------:R-:W-:-:S03]  /*2150*/  IADD3 R4, P1, R20, R2, RZ ;  /* 0x0000000214047210 */ /* 0x000fc60007f3e0ff */
[----:B------:R-:W-:-:S05]  /*2160*/  IMAD R5, R19, UR5, R0 ;  /* 0x0000000513057c24 */ /* 0x000fca000f8e0200 */
[----:B------:R-:W-:-:S03]  /*2170*/  IADD3.X R5, R21, R3, R5, P1, !PT ;  /* 0x0000000315057210 */ /* 0x000fc60000ffe405 */
[----:B------:R-:W-:Y:S05]  /*2180*/  @P0 BRA `(.L_x_35) ;  /* 0x0000004000380947 */ /* 0x000fea0003800000 */
[----:B------:R-:W0:Y:S01]  /*2190*/  LDC.64 R6, c[0x0][0x5c8] ;  /* 0x00017200ff067b82 */ /* 0x000e220000000a00 */
[----:B-----5:R-:W-:Y:S01]  /*21a0*/  FSETP.NEU.AND P0, PT, R88, RZ, PT ;  /* 0x000000ff5800720b */ /* 0x020fe20003f0d000 */
[----:B------:R-:W-:Y:S01]  /*21b0*/  IMAD R3, R89, -0x2, R8 ;  /* 0xfffffffe59037824 */ /* 0x000fe200078e0208 */
[----:B------:R-:W-:Y:S01]  /*21c0*/  BSSY B0, `(.L_x_35) ;  /* 0x000040a000007945 */ /* 0x000fe20003800000 */
[----:B------:R-:W-:-:S04]  /*21d0*/  IMAD.WIDE R102, R18, 0x40, R90 ;  /* 0x0000004012667825 */ /* 0x000fc800078e025a */
[----:B------:R-:W-:Y:S02]  /*21e0*/  IMAD.IADD R2, R3, 0x1, -R20 ;  /* 0x0000000103027824 */ /* 0x000fe400078e0a14 */
[----:B------:R-:W-:-:S03]  /*21f0*/  IMAD.IADD R0, R96, 0x1, -R9 ;  /* 0x0000000160007824 */ /* 0x000fc600078e0a09 */
[----:B------:R-:W-:-:S04]  /*2200*/  ISETP.GT.AND P2, PT, R2, RZ, PT ;  /* 0x000000ff0200720c */ /* 0x000fc80003f44270 */
[----:B------:R-:W-:Y:S01]  /*2210*/  ISETP.GT.AND P1, PT, R0, RZ, P2 ;  /* 0x000000ff0000720c */ /* 0x000fe20001724270 */
[-C--:B0-----:R-:W-:Y:S02]  /*2220*/  IMAD R3, R103, R6.reuse, RZ ;  /* 0x0000000667037224 */ /* 0x081fe400078e02ff */
[----:B------:R-:W-:-:S04]  /*2230*/  IMAD.WIDE.U32 R104, R102, R6, R4 ;  /* 0x0000000666687225 */ /* 0x000fc800078e0004 */
[----:B------:R-:W-:-:S04]  /*2240*/  IMAD R3, R102, R7, R3 ;  /* 0x0000000766037224 */ /* 0x000fc800078e0203 */
[----:B------:R-:W-:Y:S01]  /*2250*/  IMAD.IADD R113, R105, 0x1, R3 ;  /* 0x0000000169717824 */ /* 0x000fe200078e0203 */
[----:B------:R-:W-:Y:S06]  /*2260*/  @!P0 BRA `(.L_x_36) ;  /* 0x0000002c002c8947 */ /* 0x000fec0003800000 */
[----:B------:R-:W0:Y:S01]  /*2270*/  LDC.64 R106, c[0x0][0x5b8] ;  /* 0x00016e00ff6a7b82 */ /* 0x000e220000000a00 */
[----:B------:R-:W-:-:S07]  /*2280*/  ULDC.64 UR4, c[0x0][0x5c0] ;  /* 0x0001700000047ab9 */ /* 0x000fce0000000a00 */
[----:B------:R-:W1:Y:S08]  /*2290*/  LDC.64 R108, c[0x0][0x5b0] ;  /* 0x00016c00ff6c7b82 */ /* 0x000e700000000a00 */
[----:B------:R-:W2:Y:S01]  /*22a0*/  LDC.64 R110, c[0x0][0x5a8] ;  /* 0x00016a00ff6e7b82 */ /* 0x000ea20000000a00 */
[-C--:B0-----:R-:W-:Y:S02]  /*22b0*/  IMAD R8, R13, R106.reuse, RZ ;  /* 0x0000006a0d087224 */ /* 0x081fe400078e02ff */
[----:B------:R-:W-:-:S04]  /*22c0*/  IMAD.WIDE.U32 R4, R19, R106, R10 ;  /* 0x0000006a13047225 */ /* 0x000fc800078e000a */
[----:B------:R-:W-:Y:S01]  /*22d0*/  IMAD R101, R19, R107, R8 ;  /* 0x0000006b13657224 */ /* 0x000fe200078e0208 */
[----:B------:R-:W-:Y:S01]  /*22e0*/  IADD3 R12, P0, R20, R4, RZ ;  /* 0x00000004140c7210 */ /* 0x000fe20007f1e0ff */
[----:B-1----:R-:W-:-:S03]  /*22f0*/  IMAD R3, R103, R108, RZ ;  /* 0x0000006c67037224 */ /* 0x002fc600078e02ff */
[----:B------:R-:W-:Y:S01]  /*2300*/  IADD3.X R13, R21, R5, R101, P0, !PT ;  /* 0x00000005150d7210 */ /* 0x000fe200007fe465 */
[C---:B------:R-:W-:Y:S02]  /*2310*/  IMAD R105, R102.reuse, R109, R3 ;  /* 0x0000006d66697224 */ /* 0x040fe400078e0203 */
[----:B------:R-:W-:-:S04]  /*2320*/  IMAD.WIDE.U32 R4, R102, R108, R12 ;  /* 0x0000006c66047225 */ /* 0x000fc800078e000c */
[----:B------:R-:W-:Y:S01]  /*2330*/  IMAD.IADD R3, R5, 0x1, R105 ;  /* 0x0000000105037824 */ /* 0x000fe200078e0269 */
[----:B--2---:R-:W-:-:S04]  /*2340*/  LEA R14, P0, R4, R110, 0x1 ;  /* 0x0000006e040e7211 */ /* 0x004fc800078008ff */
[----:B------:R-:W-:-:S05]  /*2350*/  LEA.HI.X R15, R4, R111, R3, 0x1, P0 ;  /* 0x0000006f040f7211 */ /* 0x000fca00000f0c03 */
[----:B------:R0:W2:Y:S01]  /*2360*/  @P1 LDG.E.LTC128B.U16 R3, desc[UR52][R14.64] ;  /* 0x000000340e031981 */ /* 0x0000a2000c1e1520 */
[----:B------:R-:W-:Y:S01]  /*2370*/  IMAD.WIDE.U32 R4, R102, R108, R20 ;  /* 0x0000006c66047225 */ /* 0x000fe200078e0014 */
[----:B------:R-:W-:Y:S02]  /*2380*/  BSSY B1, `(.L_x_37) ;  /* 0x0000014000017945 */ /* 0x000fe40003800000 */
[----:B------:R-:W-:-:S04]  /*2390*/  IADD3 R98, P0, R10, R4, RZ ;  /* 0x000000040a627210 */ /* 0x000fc80007f1e0ff */
[----:B------:R-:W-:Y:S01]  /*23a0*/  IADD3.X R99, R11, R105, R5, P0, !PT ;  /* 0x000000690b637210 */ /* 0x000fe200007fe405 */
[----:B0-----:R-:W-:Y:S01]  /*23b0*/  IMAD.SHL.U32 R14, R108, 0x8, RZ ;  /* 0x000000086c0e7824 */ /* 0x001fe200078e00ff */
[----:B------:R-:W-:Y:S02]  /*23c0*/  LEA R8, P0, R104, UR4, 0x1 ;  /* 0x0000000468087c11 */ /* 0x000fe4000f8008ff */
[----:B------:R-:W-:Y:S01]  /*23d0*/  SHF.L.U64.HI R15, R108, 0x3, R109 ;  /* 0x000000036c0f7819 */ /* 0x000fe2000001026d */
[----:B------:R-:W-:-:S04]  /*23e0*/  IMAD.WIDE.U32 R98, R19, R106, R98 ;  /* 0x0000006a13627225 */ /* 0x000fc800078e0062 */
[----:B------:R-:W-:Y:S01]  /*23f0*/  IMAD.IADD R5, R101, 0x1, R99 ;  /* 0x0000000165057824 */ /* 0x000fe200078e0263 */
[----:B------:R-:W-:-:S04]  /*2400*/  LEA R4, P4, R98, R110, 0x1 ;  /* 0x0000006e62047211 */ /* 0x000fc800078808ff */
[----:B------:R-:W-:Y:S01]  /*2410*/  LEA.HI.X R5, R98, R111, R5, 0x1, P4 ;  /* 0x0000006f62057211 */ /* 0x000fe200020f0c05 */
[----:B--2---:R-:W-:-:S05]  /*2420*/  HADD2.F32 R9, -RZ, R3.H0_H0 ;  /* 0x20000003ff097230 */ /* 0x004fca0000004100 */
[----:B------:R-:W-:-:S04]  /*2430*/  FMUL R9, R9, R88 ;  /* 0x0000005809097220 */ /* 0x000fc80000400000 */
[----:B------:R-:W-:Y:S01]  /*2440*/  FFMA R24, R24, R23, R9 ;  /* 0x0000001718187223 */ /* 0x000fe20000000009 */
[----:B------:R-:W-:Y:S02]  /*2450*/  LEA.HI.X R9, R104, UR5, R113, 0x1, P0 ;  /* 0x0000000568097c11 */ /* 0x000fe400080f0c71 */
[----:B------:R-:W-:Y:S02]  /*2460*/  ISETP.GT.AND P0, PT, R2, 0x1, PT ;  /* 0x000000010200780c */ /* 0x000fe40003f04270 */
[----:B------:R-:W-:Y:S02]  /*2470*/  F2FP.F16.F32.PACK_AB R24, RZ, R24 ;  /* 0x00000018ff18723e */ /* 0x000fe400000000ff */
[----:B------:R-:W-:-:S03]  /*2480*/  ISETP.GT.AND P3, PT, R0, RZ, P0 ;  /* 0x000000ff0000720c */ /* 0x000fc60000764270 */
[----:B------:R0:W-:Y:S10]  /*2490*/  @P1 STG.E.U16 desc[UR52][R8.64], R24 ;  /* 0x0000001808001986 */ /* 0x0001f4000c101534 */
[----:B------:R-:W-:Y:S05]  /*24a0*/  @!P3 BRA `(.L_x_38) ;  /* 0x000000000004b947 */ /* 0x000fea0003800000 */
[----:B------:R1:W5:Y:S02]  /*24b0*/  LDG.E.LTC128B.U16 R3, desc[UR52][R4.64+0x2] ;  /* 0x0000023404037981 */ /* 0x000364000c1e1520 */
.L_x_38:
[----:B------:R-:W-:Y:S05]  /*24c0*/  BSYNC B1 ;  /* 0x0000000000017941 */ /* 0x000fea0003800000 */
.L_x_37:
[----:B-----5:R-:W-:Y:S01]  /*24d0*/  HADD2.F32 R99, -RZ, R3.H0_H0 ;  /* 0x20000003ff637230 */ /* 0x020fe20000004100 */
[----:B------:R-:W-:Y:S01]  /*24e0*/  ISETP.GT.AND P2, PT, R0, 0x8, P2 ;  /* 0x000000080000780c */ /* 0x000fe20001744270 */
[----:B------:R-:W-:-:S04]  /*24f0*/  IMAD.WIDE.U32 R14, R102, R108, R14 ;  /* 0x0000006c660e7225 */ /* 0x000fc800078e000e */
[----:B------:R-:W-:Y:S01]  /*2500*/  FMUL R18, R99, R88 ;  /* 0x0000005863127220 */ /* 0x000fe20000400000 */
[----:B------:R-:W-:Y:S01]  /*2510*/  IMAD.IADD R105, R105, 0x1, R15 ;  /* 0x0000000169697824 */ /* 0x000fe200078e020f */
[----:B------:R-:W-:Y:S02]  /*2520*/  IADD3 R15, P1, R12, R14, RZ ;  /* 0x0000000e0c0f7210 */ /* 0x000fe40007f3e0ff */
[----:B------:R-:W-:-:S03]  /*2530*/  FFMA R18, R25, R23, R18 ;  /* 0x0000001719127223 */ /* 0x000fc60000000012 */
[----:B0-----:R-:W-:Y:S01]  /*2540*/  IMAD.X R24, R105, 0x1, R13, P1 ;  /* 0x0000000169187824 */ /* 0x001fe200008e060d */
[C---:B------:R-:W-:Y:S02]  /*2550*/  LEA R12, P1, R15.reuse, R110, 0x1 ;  /* 0x0000006e0f0c7211 */ /* 0x040fe400078208ff */
[----:B------:R-:W-:Y:S02]  /*2560*/  F2FP.F16.F32.PACK_AB R18, RZ, R18 ;  /* 0x00000012ff12723e */ /* 0x000fe400000000ff */
[----:B------:R-:W-:Y:S02]  /*2570*/  LEA.HI.X R13, R15, R111, R24, 0x1, P1 ;  /* 0x0000006f0f0d7211 */ /* 0x000fe400008f0c18 */
[----:B------:R-:W-:Y:S02]  /*2580*/  PRMT R15, R18, 0x7610, R15 ;  /* 0x00007610120f7816 */ /* 0x000fe4000000000f */
[----:B------:R-:W-:-:S03]  /*2590*/  PRMT R18, R3, 0x7610, R18 ;  /* 0x0000761003127816 */ /* 0x000fc60000000012 */
[----:B------:R0:W-:Y:S04]  /*25a0*/  @P3 STG.E.U16 desc[UR52][R8.64+0x2], R15 ;  /* 0x0000020f08003986 */ /* 0x0001e8000c101534 */
[----:B------:R-:W2:Y:S01]  /*25b0*/  @P2 LDG.E.LTC128B.U16 R18, desc[UR52][R12.64] ;  /* 0x000000340c122981 */ /* 0x000ea2000c1e1520 */
[----:B------:R-:W-:Y:S01]  /*25c0*/  IADD3 R14, P1, P3, R10, R14, R20 ;  /* 0x0000000e0a0e7210 */ /* 0x000fe20007b3e014 */
[----:B------:R-:W-:Y:S01]  /*25d0*/  BSSY B1, `(.L_x_39) ;  /* 0x0000011000017945 */ /* 0x000fe20003800000 */
[----:B------:R-:W-:Y:S02]  /*25e0*/  ISETP.GT.AND P0, PT, R0, 0x8, P0 ;  /* 0x000000080000780c */ /* 0x000fe40000704270 */
[----:B0-----:R-:W-:Y:S02]  /*25f0*/  IADD3.X R15, R11, R105, R21, P1, P3 ;  /* 0x000000690b0f7210 */ /* 0x001fe40000fe6415 */
[----:B------:R-:W-:-:S02]  /*2600*/  SHF.L.U64.HI R11, R6, 0x4, R7 ;  /* 0x00000004060b7819 */ /* 0x000fc40000010207 */
[----:B------:R-:W-:Y:S01]  /*2610*/  LEA R10, P1, R6, R8, 0x4 ;  /* 0x00000008060a7211 */ /* 0x000fe200078220ff */
[----:B------:R-:W-:-:S04]  /*2620*/  IMAD.WIDE.U32 R14, R19, R106, R14 ;  /* 0x0000006a130e7225 */ /* 0x000fc800078e000e */
[----:B------:R-:W-:Y:S01]  /*2630*/  IMAD.X R11, R11, 0x1, R9, P1 ;  /* 0x000000010b0b7824 */ /* 0x000fe200008e0609 */
[----:B------:R-:W-:Y:S01]  /*2640*/  LEA R6, P3, R14, R110, 0x1 ;  /* 0x0000006e0e067211 */ /* 0x000fe200078608ff */
[----:B------:R-:W-:-:S05]  /*2650*/  IMAD.IADD R7, R101, 0x1, R15 ;  /* 0x0000000165077824 */ /* 0x000fca00078e020f */
[----:B------:R-:W-:Y:S01]  /*2660*/  LEA.HI.X R7, R14, R111, R7, 0x1, P3 ;  /* 0x0000006f0e077211 */ /* 0x000fe200018f0c07 */
[----:B--2---:R-:W-:-:S05]  /*2670*/  HADD2.F32 R3, -RZ, R18.H0_H0 ;  /* 0x20000012ff037230 */ /* 0x004fca0000004100 */
[----:B------:R-:W-:-:S04]  /*2680*/  FMUL R3, R3, R88 ;  /* 0x0000005803037220 */ /* 0x000fc80000400000 */
[----:B------:R-:W-:-:S05]  /*2690*/  FFMA R3, R26, R23, R3 ;  /* 0x000000171a037223 */ /* 0x000fca0000000003 */
[----:B------:R-:W-:-:S05]  /*26a0*/  F2FP.F16.F32.PACK_AB R3, RZ, R3 ;  /* 0x00000003ff03723e */ /* 0x000fca00000000ff */
[----:B------:R0:W-:Y:S01]  /*26b0*/  @P2 STG.E.U16 desc[UR52][R10.64], R3 ;  /* 0x000000030a002986 */ /* 0x0001e2000c101534 */
[----:B------:R-:W-:Y:S05]  /*26c0*/  @!P0 BRA `(.L_x_40) ;  /* 0x0000000000048947 */ /* 0x000fea0003800000 */
[----:B------:R2:W5:Y:S02]  /*26d0*/  LDG.E.LTC128B.U16 R18, desc[UR52][R6.64+0x2] ;  /* 0x0000023406127981 */ /* 0x000564000c1e1520 */
.L_x_40:
[----:B------:R-:W-:Y:S05]  /*26e0*/  BSYNC B1 ;  /* 0x0000000000017941 */ /* 0x000fea0003800000 */
.L_x_39:
[----:B0----5:R-:W-:Y:S01]  /*26f0*/  HADD2.F32 R3, -RZ, R18.H0_H0 ;  /* 0x20000012ff037230 */ /* 0x021fe20000004100 */
[----:B------:R-:W-:Y:S01]  /*2700*/  ISETP.GT.AND P1, PT, R2, 0x8, PT ;  /* 0x000000080200780c */ /* 0x000fe20003f24270 */
[----:B------:R-:W-:Y:S03]  /*2710*/  BSSY B1, `(.L_x_41) ;  /* 0x0000008000017945 */ /* 0x000fe60003800000 */
[----:B------:R-:W-:Y:S01]  /*2720*/  FMUL R12, R3, R88 ;  /* 0x00000058030c7220 */ /* 0x000fe20000400000 */
[----:B------:R-:W-:-:S03]  /*2730*/  ISETP.GT.AND P2, PT, R0, RZ, P1 ;  /* 0x000000ff0000720c */ /* 0x000fc60000f44270 */
[----:B------:R-:W-:-:S05]  /*2740*/  FFMA R12, R27, R23, R12 ;  /* 0x000000171b0c7223 */ /* 0x000fca000000000c */
[----:B------:R-:W-:-:S05]  /*2750*/  F2FP.F16.F32.PACK_AB R12, RZ, R12 ;  /* 0x0000000cff0c723e */ /* 0x000fca00000000ff */
[----:B------:R0:W-:Y:S01]  /*2760*/  @P0 STG.E.U16 desc[UR52][R10.64+0x2], R12 ;  /* 0x0000020c0a000986 */ /* 0x0001e2000c101534 */
[----:B------:R-:W-:Y:S05]  /*2770*/  @!P2 BRA `(.L_x_42) ;  /* 0x000000000004a947 */ /* 0x000fea0003800000 */
[----:B------:R3:W5:Y:S02]  /*2780*/  LDG.E.LTC128B.U16 R18, desc[UR52][R4.64+0x10] ;  /* 0x0000103404127981 */ /* 0x000764000c1e1520 */
.L_x_42:
[----:B------:R-:W-:Y:S05]  /*2790*/  BSYNC B1 ;  /* 0x0000000000017941 */ /* 0x000fea0003800000 */
.L_x_41:
[----:B-----5:R-:W-:Y:S01]  /*27a0*/  HADD2.F32 R3, -RZ, R18.H0_H0 ;  /* 0x20000012ff037230 */ /* 0x020fe20000004100 */
        /* <DEDUP_REMOVED lines=9> */
.L_x_44:
[----:B------:R-:W-:Y:S05]  /*2840*/  BSYNC B1 ;  /* 0x0000000000017941 */ /* 0x000fea0003800000 */
.L_x_43:
[----:B----45:R-:W-:Y:S01]  /*2850*/  HADD2.F32 R3, -RZ, R18.H0_H0 ;  /* 0x20000012ff037230 */ /* 0x030fe20000004100 */
[----:B------:R-:W-:Y:S01]  /*2860*/  ISETP.GT.AND P1, PT, R0, 0x8, P1 ;  /* 0x000000080000780c */ /* 0x000fe20000f24270 */
[----:B------:R-:W-:Y:S03]  /*2870*/  BSSY B1, `(.L_x_45) ;  /* 0x0000007000017945 */ /* 0x000fe60003800000 */
[----:B0-----:R-:W-:-:S04]  /*2880*/  FMUL R12, R3, R88 ;  /* 0x00000058030c7220 */ /* 0x001fc80000400000 */
[----:B------:R-:W-:-:S05]  /*2890*/  FFMA R12, R29, R23, R12 ;  /* 0x000000171d0c7223 */ /* 0x000fca000000000c */
[----:B------:R-:W-:-:S05]  /*28a0*/  F2FP.F16.F32.PACK_AB R12, RZ, R12 ;  /* 0x0000000cff0c723e */ /* 0x000fca00000000ff */
[----:B------:R0:W-:Y:S01]  /*28b0*/  @P3 STG.E.U16 desc[UR52][R8.64+0x12], R12 ;  /* 0x0000120c08003986 */ /* 0x0001e2000c101534 */
[----:B------:R-:W-:Y:S05]  /*28c0*/  @!P1 BRA `(.L_x_46) ;  /* 0x0000000000049947 */ /* 0x000fea0003800000 */
[----:B------:R4:W5:Y:S02]  /*28d0*/  LDG.E.LTC128B.U16 R18, desc[UR52][R6.64+0x10] ;  /* 0x0000103406127981 */ /* 0x000964000c1e1520 */
.L_x_46:
[----:B------:R-:W-:Y:S05]  /*28e0*/  BSYNC B1 ;  /* 0x0000000000017941 */ /* 0x000fea0003800000 */
.L_x_45:
[----:B-----5:R-:W-:Y:S01]  /*28f0*/  HADD2.F32 R3, -RZ, R18.H0_H0 ;  /* 0x20000012ff037230 */ /* 0x020fe20000004100 */
[----:B------:R-:W-:Y:S01]  /*2900*/  ISETP.GT.AND P0, PT, R0, 0x8, P0 ;  /* 0x000000080000780c */ /* 0x000fe20000704270 */
[----:B------:R-:W-:Y:S03]  /*2910*/  BSSY B1, `(.L_x_47) ;  /* 0x0000007000017945 */ /* 0x000fe60003800000 */
[----:B------:R-:W-:-:S04]  /*2920*/  FMUL R3, R3, R88 ;  /* 0x0000005803037220 */ /* 0x000fc80000400000 */
[----:B------:R-:W-:-:S05]  /*2930*/  FFMA R3, R30, R23, R3 ;  /* 0x000000171e037223 */ /* 0x000fca0000000003 */
[----:B------:R-:W-:-:S05]  /*2940*/  F2FP.F16.F32.PACK_AB R3, RZ, R3 ;  /* 0x00000003ff03723e */ /* 0x000fca00000000ff */
[----:B------:R0:W-:Y:S01]  /*2950*/  @P1 STG.E.U16 desc[UR52][R10.64+0x10], R3 ;  /* 0x000010030a001986 */ /* 0x0001e2000c101534 */
[----:B------:R-:W-:Y:S05]  /*2960*/  @!P0 BRA `(.L_x_48) ;  /* 0x0000000000048947 */ /* 0x000fea0003800000 */
[----:B------:R0:W5:Y:S02]  /*2970*/  LDG.E.LTC128B.U16 R18, desc[UR52][R6.64+0x12] ;  /* 0x0000123406127981 */ /* 0x000164000c1e1520 */
.L_x_48:
[----:B------:R-:W-:Y:S05]  /*2980*/  BSYNC B1 ;  /* 0x0000000000017941 */ /* 0x000fea0003800000 */
.L_x_47:
        /* <DEDUP_REMOVED lines=10> */
.L_x_50:
[----:B------:R-:W-:Y:S05]  /*2a30*/  BSYNC B1 ;  /* 0x0000000000017941 */ /* 0x000fea0003800000 */
.L_x_49:
        /* <DEDUP_REMOVED lines=10> */
.L_x_52:
[----:B------:R-:W-:Y:S05]  /*2ae0*/  BSYNC B1 ;  /* 0x0000000000017941 */ /* 0x000fea0003800000 */
.L_x_51:
[----:B0----5:R-:W-:Y:S01]  /*2af0*/  HADD2.F32 R3, -RZ, R18.H0_H0 ;  /* 0x20000012ff037230 */ /* 0x021fe20000004100 */
        /* <DEDUP_REMOVED lines=8> */
.L_x_54:
[----:B------:R-:W-:Y:S05]  /*2b80*/  BSYNC B1 ;  /* 0x0000000000017941 */ /* 0x000fea0003800000 */
.L_x_53:
        /* <DEDUP_REMOVED lines=9> */
.L_x_56:
[----:B------:R-:W-:Y:S05]  /*2c20*/  BSYNC B1 ;  /* 0x0000000000017941 */ /* 0x000fea0003800000 */
.L_x_55:
        /* <DEDUP_REMOVED lines=10> */
.L_x_58:
[----:B------:R-:W-:Y:S05]  /*2cd0*/  BSYNC B1 ;  /* 0x0000000000017941 */ /* 0x000fea0003800000 */
.L_x_57:
        /* <DEDUP_REMOVED lines=10> */
.L_x_60:
[----:B------:R-:W-:Y:S05]  /*2d80*/  BSYNC B1 ;  /* 0x0000000000017941 */ /* 0x000fea0003800000 */
.L_x_59:
        /* <DEDUP_REMOVED lines=9> */
.L_x_62:
[----:B------:R-:W-:Y:S05]  /*2e20*/  BSYNC B1 ;  /* 0x0000000000017941 */ /* 0x000fea0003800000 */
.L_x_61:
        /* <DEDUP_REMOVED lines=9> */
.L_x_64:
[----:B------:R-:W-:Y:S05]  /*2ec0*/  BSYNC B1 ;  /* 0x0000000000017941 */ /* 0x000fea0003800000 */
.L_x_63:
        /* <DEDUP_REMOVED lines=10> */
.L_x_66:
[----:B------:R-:W-:Y:S05]  /*2f70*/  BSYNC B1 ;  /* 0x0000000000017941 */ /* 0x000fea0003800000 */
.L_x_65:
        /* <DEDUP_REMOVED lines=10> */
.L_x_68:
[----:B------:R-:W-:Y:S05]  /*3020*/  BSYNC B1 ;  /* 0x0000000000017941 */ /* 0x000fea0003800000 */
.L_x_67:
        /* <DEDUP_REMOVED lines=9> */
.L_x_70:
[----:B------:R-:W-:Y:S05]  /*30c0*/  BSYNC B1 ;  /* 0x0000000000017941 */ /* 0x000fea0003800000 */
.L_x_69:
        /* <DEDUP_REMOVED lines=9> */
.L_x_72:
[----:B------:R-:W-:Y:S05]  /*3160*/  BSYNC B1 ;  /* 0x0000000000017941 */ /* 0x000fea0003800000 */
.L_x_71:
        /* <DEDUP_REMOVED lines=10> */
.L_x_74:
[----:B------:R-:W-:Y:S05]  /*3210*/  BSYNC B1 ;  /* 0x0000000000017941 */ /* 0x000fea0003800000 */
.L_x_73:
        /* <DEDUP_REMOVED lines=10> */
.L_x_76:
[----:B------:R-:W-:Y:S05]  /*32c0*/  BSYNC B1 ;  /* 0x0000000000017941 */ /* 0x000fea0003800000 */
.L_x_75:
        /* <DEDUP_REMOVED lines=9> */
.L_x_78:
[----:B------:R-:W-:Y:S05]  /*3360*/  BSYNC B1 ;  /* 0x0000000000017941 */ /* 0x000fea0003800000 */
.L_x_77:
        /* <DEDUP_REMOVED lines=9> */
.L_x_80:
[----:B------:R-:W-:Y:S05]  /*3400*/  BSYNC B1 ;  /* 0x0000000000017941 */ /* 0x000fea0003800000 */
.L_x_79:
        /* <DEDUP_REMOVED lines=10> */
.L_x_82:
[----:B------:R-:W-:Y:S05]  /*34b0*/  BSYNC B1 ;  /* 0x0000000000017941 */ /* 0x000fea0003800000 */
.L_x_81:
        /* <DEDUP_REMOVED lines=10> */
.L_x_84:
[----:B------:R-:W-:Y:S05]  /*3560*/  BSYNC B1 ;  /* 0x0000000000017941 */ /* 0x000fea0003800000 */
.L_x_83:
        /* <DEDUP_REMOVED lines=9> */
.L_x_86:
[----:B------:R-:W-:Y:S05]  /*3600*/  BSYNC B1 ;  /* 0x0000000000017941 */ /* 0x000fea0003800000 */
.L_x_85:
        /* <DEDUP_REMOVED lines=9> */
.L_x_88:
[----:B------:R-:W-:Y:S05]  /*36a0*/  BSYNC B1 ;  /* 0x0000000000017941 */ /* 0x000fea0003800000 */
.L_x_87:
        /* <DEDUP_REMOVED lines=10> */
.L_x_90:
[----:B------:R-:W-:Y:S05]  /*3750*/  BSYNC B1 ;  /* 0x0000000000017941 */ /* 0x000fea0003800000 */
.L_x_89:
        /* <DEDUP_REMOVED lines=10> */
.L_x_92:
[----:B------:R-:W-:Y:S05]  /*3800*/  BSYNC B1 ;  /* 0x0000000000017941 */ /* 0x000fea0003800000 */
.L_x_91:
        /* <DEDUP_REMOVED lines=9> */
.L_x_94:
[----:B------:R-:W-:Y:S05]  /*38a0*/  BSYNC B1 ;  /* 0x0000000000017941 */ /* 0x000fea0003800000 */
.L_x_93:
        /* <DEDUP_REMOVED lines=9> */
.L_x_96:
[----:B------:R-:W-:Y:S05]  /*3940*/  BSYNC B1 ;  /* 0x0000000000017941 */ /* 0x000fea0003800000 */
.L_x_95:
        /* <DEDUP_REMOVED lines=10> */
.L_x_98:
[----:B------:R-:W-:Y:S05]  /*39f0*/  BSYNC B1 ;  /* 0x0000000000017941 */ /* 0x000fea0003800000 */
.L_x_97:
        /* <DEDUP_REMOVED lines=10> */
.L_x_100:
[----:B------:R-:W-:Y:S05]  /*3aa0*/  BSYNC B1 ;  /* 0x0000000000017941 */ /* 0x000fea0003800000 */
.L_x_99:
        /* <DEDUP_REMOVED lines=9> */
.L_x_102:
[----:B------:R-:W-:Y:S05]  /*3b40*/  BSYNC B1 ;  /* 0x0000000000017941 */ /* 0x000fea0003800000 */
.L_x_101:
        /* <DEDUP_REMOVED lines=9> */
.L_x_104:
[----:B------:R-:W-:Y:S05]  /*3be0*/  BSYNC B1 ;  /* 0x0000000000017941 */ /* 0x000fea0003800000 */
.L_x_103:
        /* <DEDUP_REMOVED lines=10> */
.L_x_106:
[----:B------:R-:W-:Y:S05]  /*3c90*/  BSYNC B1 ;  /* 0x0000000000017941 */ /* 0x000fea0003800000 */
.L_x_105:
        /* <DEDUP_REMOVED lines=10> */
.L_x_108:
[----:B------:R-:W-:Y:S05]  /*3d40*/  BSYNC B1 ;  /* 0x0000000000017941 */ /* 0x000fea0003800000 */
.L_x_107:
        /* <DEDUP_REMOVED lines=9> */
.L_x_110:
[----:B------:R-:W-:Y:S05]  /*3de0*/  BSYNC B1 ;  /* 0x0000000000017941 */ /* 0x000fea0003800000 */
.L_x_109:
        /* <DEDUP_REMOVED lines=9> */
.L_x_112:
[----:B------:R-:W-:Y:S05]  /*3e80*/  BSYNC B1 ;  /* 0x0000000000017941 */ /* 0x000fea0003800000 */
.L_x_111:
        /* <DEDUP_REMOVED lines=10> */
.L_x_114:
[----:B------:R-:W-:Y:S05]  /*3f30*/  BSYNC B1 ;  /* 0x0000000000017941 */ /* 0x000fea0003800000 */
.L_x_113:
        /* <DEDUP_REMOVED lines=10> */
.L_x_116:
[----:B------:R-:W-:Y:S05]  /*3fe0*/  BSYNC B1 ;  /* 0x0000000000017941 */ /* 0x000fea0003800000 */
.L_x_115:
        /* <DEDUP_REMOVED lines=9> */
.L_x_118:
[----:B------:R-:W-:Y:S05]  /*4080*/  BSYNC B1 ;  /* 0x0000000000017941 */ /* 0x000fea0003800000 */
.L_x_117:
        /* <DEDUP_REMOVED lines=9> */
.L_x_120:
[----:B------:R-:W-:Y:S05]  /*4120*/  BSYNC B1 ;  /* 0x0000000000017941 */ /* 0x000fea0003800000 */
.L_x_119:
        /* <DEDUP_REMOVED lines=10> */
.L_x_122:
[----:B------:R-:W-:Y:S05]  /*41d0*/  BSYNC B1 ;  /* 0x0000000000017941 */ /* 0x000fea0003800000 */
.L_x_121:
        /* <DEDUP_REMOVED lines=10> */
.L_x_124:
[----:B------:R-:W-:Y:S05]  /*4280*/  BSYNC B1 ;  /* 0x0000000000017941 */ /* 0x000fea0003800000 */
.L_x_123:
        /* <DEDUP_REMOVED lines=9> */
.L_x_126:
[----:B------:R-:W-:Y:S05]  /*4320*/  BSYNC B1 ;  /* 0x0000000000017941 */ /* 0x000fea0003800000 */
.L_x_125:
        /* <DEDUP_REMOVED lines=9> */
.L_x_128:
[----:B------:R-:W-:Y:S05]  /*43c0*/  BSYNC B1 ;  /* 0x0000000000017941 */ /* 0x000fea0003800000 */
.L_x_127:
        /* <DEDUP_REMOVED lines=10> */
.L_x_130:
[----:B------:R-:W-:Y:S05]  /*4470*/  BSYNC B1 ;  /* 0x0000000000017941 */ /* 0x000fea0003800000 */
.L_x_129:
        /* <DEDUP_REMOVED lines=10> */
.L_x_132:
[----:B------:R-:W-:Y:S05]  /*4520*/  BSYNC B1 ;  /* 0x0000000000017941 */ /* 0x000fea0003800000 */
.L_x_131:
        /* <DEDUP_REMOVED lines=9> */
.L_x_134:
[----:B------:R-:W-:Y:S05]  /*45c0*/  BSYNC B1 ;  /* 0x0000000000017941 */ /* 0x000fea0003800000 */
.L_x_133:
        /* <DEDUP_REMOVED lines=9> */
.L_x_136:
[----:B------:R-:W-:Y:S05]  /*4660*/  BSYNC B1 ;  /* 0x0000000000017941 */ /* 0x000fea0003800000 */
.L_x_135:
        /* <DEDUP_REMOVED lines=10> */
.L_x_138:
[----:B------:R-:W-:Y:S05]  /*4710*/  BSYNC B1 ;  /* 0x0000000000017941 */ /* 0x000fea0003800000 */
.L_x_137:
        /* <DEDUP_REMOVED lines=10> */
.L_x_140:
[----:B------:R-:W-:Y:S05]  /*47c0*/  BSYNC B1 ;  /* 0x0000000000017941 */ /* 0x000fea0003800000 */
.L_x_139:
        /* <DEDUP_REMOVED lines=9> */
.L_x_142:
[----:B------:R-:W-:Y:S05]  /*4860*/  BSYNC B1 ;  /* 0x0000000000017941 */ /* 0x000fea0003800000 */
.L_x_141:
        /* <DEDUP_REMOVED lines=9> */
.L_x_144:
[----:B------:R-:W-:Y:S05]  /*4900*/  BSYNC B1 ;  /* 0x0000000000017941 */ /* 0x000fea0003800000 */
.L_x_143:
        /* <DEDUP_REMOVED lines=10> */
.L_x_146:
[----:B------:R-:W-:Y:S05]  /*49b0*/  BSYNC B1 ;  /* 0x0000000000017941 */ /* 0x000fea0003800000 */
.L_x_145:
        /* <DEDUP_REMOVED lines=10> */
.L_x_148:
[----:B------:R-:W-:Y:S05]  /*4a60*/  BSYNC B1 ;  /* 0x0000000000017941 */ /* 0x000fea0003800000 */
.L_x_147:
        /* <DEDUP_REMOVED lines=9> */
.L_x_150:
[----:B------:R-:W-:Y:S05]  /*4b00*/  BSYNC B1 ;  /* 0x0000000000017941 */ /* 0x000fea0003800000 */
.L_x_149:
        /* <DEDUP_REMOVED lines=9> */
.L_x_152:
[----:B------:R-:W-:Y:S05]  /*4ba0*/  BSYNC B1 ;  /* 0x0000000000017941 */ /* 0x000fea0003800000 */
.L_x_151:
        /* <DEDUP_REMOVED lines=10> */
.L_x_154:
[----:B------:R-:W-:Y:S05]  /*4c50*/  BSYNC B1 ;  /* 0x0000000000017941 */ /* 0x000fea0003800000 */
.L_x_153:
[----:B-----5:R-:W-:Y:S01]  /*4c60*/  HADD2.F32 R3, -RZ, R18.H0_H0 ;  /* 0x20000012ff037230 */ /* 0x020fe20000004100 */
[----:B------:R-:W-:Y:S01]  /*4c70*/  ISETP.GT.AND P0, PT, R2, 0x79, PT ;  /* 0x000000790200780c */ /* 0x000fe20003f04270 */
[----:B------:R-:W-:Y:S01]  /*4c80*/  @P2 IMAD.MOV.U32 R2, RZ, RZ, R8 ;  /* 0x000000ffff022224 */ /* 0x000fe200078e0008 */
[----:B------:R-:W-:Y:S02]  /*4c90*/  BSSY B1, `(.L_x_155) ;  /* 0x000000a000017945 */ /* 0x000fe40003800000 */
[----:B------:R-:W-:Y:S01]  /*4ca0*/  FMUL R3, R3, R88 ;  /* 0x0000005803037220 */ /* 0x000fe20000400000 */
[----:B------:R-:W-:-:S03]  /*4cb0*/  ISETP.GT.AND P3, PT, R0, RZ, P0 ;  /* 0x000000ff0000720c */ /* 0x000fc60000764270 */
[----:B------:R-:W-:-:S05]  /*4cc0*/  FFMA R3, R84, R23, R3 ;  /* 0x0000001754037223 */ /* 0x000fca0000000003 */
[----:B------:R-:W-:-:S04]  /*4cd0*/  F2FP.F16.F32.PACK_AB R3, RZ, R3 ;  /* 0x00000003ff03723e */ /* 0x000fc800000000ff */
[----:B0-----:R-:W-:Y:S01]  /*4ce0*/  PRMT R12, R3, 0x7610, R12 ;  /* 0x00007610030c7816 */ /* 0x001fe2000000000c */
[----:B------:R-:W-:-:S05]  /*4cf0*/  @P2 IMAD.MOV.U32 R3, RZ, RZ, R9 ;  /* 0x000000ffff032224 */ /* 0x000fca00078e0009 */
[----:B------:R0:W-:Y:S01]  /*4d00*/  @P2 STG.E.U16 desc[UR52][R2.64+0xf0], R12 ;  /* 0x0000f00c02002986 */ /* 0x0001e2000c101534 */
[----:B------:R-:W-:Y:S05]  /*4d10*/  @!P3 BRA `(.L_x_156) ;  /* 0x000000000004b947 */ /* 0x000fea0003800000 */
[----:B------:R0:W5:Y:S02]  /*4d20*/  LDG.E.LTC128B.U16 R18, desc[UR52][R4.64+0xf2] ;  /* 0x0000f23404127981 */ /* 0x000164000c1e1520 */
.L_x_156:
[----:B------:R-:W-:Y:S05]  /*4d30*/  BSYNC B1 ;  /* 0x0000000000017941 */ /* 0x000fea0003800000 */
.L_x_155:
        /* <DEDUP_REMOVED lines=9> */
.L_x_158:
[----:B------:R-:W-:Y:S05]  /*4dd0*/  BSYNC B1 ;  /* 0x0000000000017941 */ /* 0x000fea0003800000 */
.L_x_157:
[----:B-----5:R-:W-:Y:S01]  /*4de0*/  HADD2.F32 R3, -RZ, R18.H0_H0 ;  /* 0x20000012ff037230 */ /* 0x020fe20000004100 */
[----:B------:R-:W-:Y:S01]  /*4df0*/  ISETP.GT.AND P0, PT, R0, 0x8, P0 ;  /* 0x000000080000780c */ /* 0x000fe20000704270 */
[----:B0-----:R-:W-:Y:S01]  /*4e00*/  @P1 IMAD.MOV.U32 R2, RZ, RZ, R10 ;  /* 0x000000ffff021224 */ /* 0x001fe200078e000a */
[----:B------:R-:W-:Y:S02]  /*4e10*/  BSSY B1, `(.L_x_159) ;  /* 0x0000009000017945 */ /* 0x000fe40003800000 */
[----:B------:R-:W-:-:S04]  /*4e20*/  FMUL R3, R3, R88 ;  /* 0x0000005803037220 */ /* 0x000fc80000400000 */
[----:B------:R-:W-:-:S05]  /*4e30*/  FFMA R3, R86, R23, R3 ;  /* 0x0000001756037223 */ /* 0x000fca0000000003 */
[----:B------:R-:W-:-:S04]  /*4e40*/  F2FP.F16.F32.PACK_AB R3, RZ, R3 ;  /* 0x00000003ff03723e */ /* 0x000fc800000000ff */
[----:B-1-3--:R-:W-:Y:S01]  /*4e50*/  PRMT R4, R3, 0x7610, R4 ;  /* 0x0000761003047816 */ /* 0x00afe20000000004 */
[----:B------:R-:W-:-:S05]  /*4e60*/  @P1 IMAD.MOV.U32 R3, RZ, RZ, R11 ;  /* 0x000000ffff031224 */ /* 0x000fca00078e000b */
[----:B------:R0:W-:Y:S01]  /*4e70*/  @P1 STG.E.U16 desc[UR52][R2.64+0xf0], R4 ;  /* 0x0000f00402001986 */ /* 0x0001e2000c101534 */
[----:B------:R-:W-:Y:S05]  /*4e80*/  @!P0 BRA `(.L_x_160) ;  /* 0x0000000000048947 */ /* 0x000fea0003800000 */
[----:B------:R1:W5:Y:S02]  /*4e90*/  LDG.E.LTC128B.U16 R18, desc[UR52][R6.64+0xf2] ;  /* 0x0000f23406127981 */ /* 0x000364000c1e1520 */
.L_x_160:
[----:B------:R-:W-:Y:S05]  /*4ea0*/  BSYNC B1 ;  /* 0x0000000000017941 */ /* 0x000fea0003800000 */
.L_x_159:
[----:B------:R-:W-:Y:S05]  /*4eb0*/  @!P0 BRA `(.L_x_161) ;  /* 0x0000001000e88947 */ /* 0x000fea0003800000 */
[----:B0----5:R-:W-:-:S05]  /*4ec0*/  HADD2.F32 R3, -RZ, R18.H0_H0 ;  /* 0x20000012ff037230 */ /* 0x021fca0000004100 */
[----:B------:R-:W-:-:S04]  /*4ed0*/  FMUL R0, R3, R88 ;  /* 0x0000005803007220 */ /* 0x000fc80000400000 */
[----:B------:R-:W-:-:S05]  /*4ee0*/  FFMA R0, R87, R23, R0 ;  /* 0x0000001757007223 */ /* 0x000fca0000000000 */
[----:B------:R-:W-:-:S05]  /*4ef0*/  F2FP.F16.F32.PACK_AB R0, RZ, R0 ;  /* 0x00000000ff00723e */ /* 0x000fca00000000ff */
[----:B------:R3:W-:Y:S01]  /*4f00*/  STG.E.U16 desc[UR52][R10.64+0xf2], R0 ;  /* 0x0000f2000a007986 */ /* 0x0007e2000c101534 */
[----:B------:R-:W-:Y:S05]  /*4f10*/  BRA `(.L_x_161) ;  /* 0x0000001000d07947 */ /* 0x000fea0003800000 */
.L_x_36:
[----:B------:R-:W-:Y:S01]  /*4f20*/  ISETP.GT.AND P0, PT, R2, 0x1, PT ;  /* 0x000000010200780c */ /* 0x000fe20003f04270 */
[----:B------:R-:W-:Y:S01]  /*4f30*/  ULDC.64 UR4, c[0x0][0x5c0] ;  /* 0x0001700000047ab9 */ /* 0x000fe20000000a00 */
[-C--:B------:R-:W-:Y:S01]  /*4f40*/  FMUL R24, R24, R23.reuse ;  /* 0x0000001718187220 */ /* 0x080fe20000400000 */
[-C--:B------:R-:W-:Y:S01]  /*4f50*/  FMUL R25, R25, R23.reuse ;  /* 0x0000001719197220 */ /* 0x080fe20000400000 */
[----:B------:R-:W-:Y:S01]  /*4f60*/  ISETP.GT.AND P3, PT, R0, RZ, P0 ;  /* 0x000000ff0000720c */ /* 0x000fe20000764270 */
[-C--:B------:R-:W-:Y:S01]  /*4f70*/  FMUL R26, R26, R23.reuse ;  /* 0x000000171a1a7220 */ /* 0x080fe20000400000 */
[----:B------:R-:W-:Y:S01]  /*4f80*/  LEA R4, P4, R104, UR4, 0x1 ;  /* 0x0000000468047c11 */ /* 0x000fe2000f8808ff */
[-C--:B------:R-:W-:Y:S01]  /*4f90*/  FMUL R27, R27, R23.reuse ;  /* 0x000000171b1b7220 */ /* 0x080fe20000400000 */
[----:B------:R-:W-:Y:S01]  /*4fa0*/  F2FP.F16.F32.PACK_AB R24, RZ, R24 ;  /* 0x00000018ff18723e */ /* 0x000fe200000000ff */
[-C--:B------:R-:W-:Y:S01]  /*4fb0*/  FMUL R28, R28, R23.reuse ;  /* 0x000000171c1c7220 */ /* 0x080fe20000400000 */
[----:B------:R-:W-:Y:S01]  /*4fc0*/  LEA.HI.X R5, R104, UR5, R113, 0x1, P4 ;  /* 0x0000000568057c11 */ /* 0x000fe2000a0f0c71 */
[----:B------:R-:W-:Y:S01]  /*4fd0*/  FMUL R29, R29, R23 ;  /* 0x000000171d1d7220 */ /* 0x000fe20000400000 */
[----:B------:R-:W-:Y:S01]  /*4fe0*/  F2FP.F16.F32.PACK_AB R25, RZ, R25 ;  /* 0x00000019ff19723e */ /* 0x000fe200000000ff */
[-C--:B------:R-:W-:Y:S01]  /*4ff0*/  FMUL R30, R30, R23.reuse ;  /* 0x000000171e1e7220 */ /* 0x080fe20000400000 */
[----:B------:R-:W-:Y:S01]  /*5000*/  SHF.L.U64.HI R7, R6, 0x4, R7 ;  /* 0x0000000406077819 */ /* 0x000fe20000010207 */
[----:B------:R-:W-:Y:S01]  /*5010*/  @P1 STG.E.U16 desc[UR52][R4.64], R24 ;  /* 0x0000001804001986 */ /* 0x000fe2000c101534 */
[----:B------:R-:W-:Y:S01]  /*5020*/  ISETP.GT.AND P1, PT, R2, 0x8, PT ;  /* 0x000000080200780c */ /* 0x000fe20003f24270 */
[-C--:B------:R-:W-:Y:S01]  /*5030*/  FMUL R31, R31, R23.reuse ;  /* 0x000000171f1f7220 */ /* 0x080fe20000400000 */
[----:B------:R-:W-:Y:S01]  /*5040*/  ISETP.GT.AND P4, PT, R0, 0x8, P0 ;  /* 0x000000080000780c */ /* 0x000fe20000784270 */
[----:B------:R-:W-:Y:S01]  /*5050*/  @P3 STG.E.U16 desc[UR52][R4.64+0x2], R25 ;  /* 0x0000021904003986 */ /* 0x000fe2000c101534 */
[----:B------:R-:W-:Y:S01]  /*5060*/  LEA R6, P3, R6, R4, 0x4 ;  /* 0x0000000406067211 */ /* 0x000fe200078620ff */
[-C--:B------:R-:W-:Y:S01]  /*5070*/  FMUL R32, R32, R23.reuse ;  /* 0x0000001720207220 */ /* 0x080fe20000400000 */
[----:B------:R-:W-:Y:S01]  /*5080*/  ISETP.GT.AND P2, PT, R0, 0x8, P2 ;  /* 0x000000080000780c */ /* 0x000fe20001744270 */
[-C--:B------:R-:W-:Y:S01]  /*5090*/  FMUL R33, R33, R23.reuse ;  /* 0x0000001721217220 */ /* 0x080fe20000400000 */
[----:B------:R-:W-:Y:S01]  /*50a0*/  ISETP.GT.AND P0, PT, R2, 0x9, PT ;  /* 0x000000090200780c */ /* 0x000fe20003f04270 */
[----:B------:R-:W-:Y:S01]  /*50b0*/  IMAD.X R7, R7, 0x1, R5, P3 ;  /* 0x0000000107077824 */ /* 0x000fe200018e0605 */
[----:B------:R-:W-:Y:S01]  /*50c0*/  ISETP.GT.AND P5, PT, R0, RZ, P1 ;  /* 0x000000ff0000720c */ /* 0x000fe20000fa4270 */
[-C--:B------:R-:W-:Y:S01]  /*50d0*/  FMUL R34, R34, R23.reuse ;  /* 0x0000001722227220 */ /* 0x080fe20000400000 */
[----:B------:R-:W-:Y:S01]  /*50e0*/  ISETP.GT.AND P3, PT, R0, RZ, P0 ;  /* 0x000000ff0000720c */ /* 0x000fe20000764270 */
[-C--:B------:R-:W-:Y:S01]  /*50f0*/  FMUL R35, R35, R23.reuse ;  /* 0x0000001723237220 */ /* 0x080fe20000400000 */
[----:B------:R-:W-:Y:S01]  /*5100*/  F2FP.F16.F32.PACK_AB R26, RZ, R26 ;  /* 0x0000001aff1a723e */ /* 0x000fe200000000ff */
[----:B------:R-:W-:Y:S01]  /*5110*/  FMUL R36, R36, R23 ;  /* 0x0000001724247220 */ /* 0x000fe20000400000 */
[----:B------:R-:W-:Y:S01]  /*5120*/  F2FP.F16.F32.PACK_AB R27, RZ, R27 ;  /* 0x0000001bff1b723e */ /* 0x000fe200000000ff */
[----:B------:R-:W-:Y:S01]  /*5130*/  FMUL R37, R37, R23 ;  /* 0x0000001725257220 */ /* 0x000fe20000400000 */
[----:B------:R-:W-:Y:S01]  /*5140*/  F2FP.F16.F32.PACK_AB R28, RZ, R28 ;  /* 0x0000001cff1c723e */ /* 0x000fe200000000ff */
[----:B------:R-:W-:Y:S01]  /*5150*/  @P2 STG.E.U16 desc[UR52][R6.64], R26 ;  /* 0x0000001a06002986 */ /* 0x000fe2000c101534 */
[----:B------:R-:W-:Y:S01]  /*5160*/  F2FP.F16.F32.PACK_AB R29, RZ, R29 ;  /* 0x0000001dff1d723e */ /* 0x000fe200000000ff */
[-C--:B------:R-:W-:Y:S01]  /*5170*/  FMUL R38, R38, R23.reuse ;  /* 0x0000001726267220 */ /* 0x080fe20000400000 */
[----:B------:R-:W-:Y:S01]  /*5180*/  ISETP.GT.AND P2, PT, R0, 0x8, P1 ;  /* 0x000000080000780c */ /* 0x000fe20000f44270 */
[----:B------:R-:W-:Y:S01]  /*5190*/  @P4 STG.E.U16 desc[UR52][R6.64+0x2], R27 ;  /* 0x0000021b06004986 */ /* 0x000fe2000c101534 */
[----:B------:R-:W-:Y:S01]  /*51a0*/  ISETP.GT.AND P1, PT, R2, 0x10, PT ;  /* 0x000000100200780c */ /* 0x000fe20003f24270 */
[-C--:B------:R-:W-:Y:S01]  /*51b0*/  FMUL R39, R39, R23.reuse ;  /* 0x0000001727277220 */ /* 0x080fe20000400000 */
[----:B------:R-:W-:Y:S01]  /*51c0*/  F2FP.F16.F32.PACK_AB R30, RZ, R30 ;  /* 0x0000001eff1e723e */ /* 0x000fe200000000ff */
[----:B------:R-:W-:Y:S01]  /*51d0*/  @P5 STG.E.U16 desc[UR52][R4.64+0x10], R28 ;  /* 0x0000101c04005986 */ /* 0x000fe2000c101534 */
[----:B------:R-:W-:Y:S01]  /*51e0*/  ISETP.GT.AND P4, PT, R0, RZ, P1 ;  /* 0x000000ff0000720c */ /* 0x000fe20000f84270 */
[----:B------:R-:W-:Y:S01]  /*51f0*/  FMUL R40, R40, R23 ;  /* 0x0000001728287220 */ /* 0x000fe20000400000 */
[----:B------:R-:W-:Y:S01]  /*5200*/  F2FP.F16.F32.PACK_AB R31, RZ, R31 ;  /* 0x0000001fff1f723e */ /* 0x000fe200000000ff */
[----:B------:R-:W-:Y:S01]  /*5210*/  @P3 STG.E.U16 desc[UR52][R4.64+0x12], R29 ;  /* 0x0000121d04003986 */ /* 0x000fe2000c101534 */
[----:B------:R-:W-:Y:S01]  /*5220*/  ISETP.GT.AND P3, PT, R0, 0x8, P0 ;  /* 0x000000080000780c */ /* 0x000fe20000764270 */
[-C--:B------:R-:W-:Y:S01]  /*5230*/  FMUL R41, R41, R23.reuse ;  /* 0x0000001729297220 */ /* 0x080fe20000400000 */
[----:B------:R-:W-:Y:S01]  /*5240*/  ISETP.GT.AND P0, PT, R2, 0x11, PT ;  /* 0x000000110200780c */ /* 0x000fe20003f04270 */
[----:B------:R-:W-:Y:S01]  /*5250*/  @P2 STG.E.U16 desc[UR52][R6.64+0x10], R30 ;  /* 0x0000101e06002986 */ /* 0x000fe2000c101534 */
[----:B------:R-:W-:Y:S01]  /*5260*/  F2FP.F16.F32.PACK_AB R32, RZ, R32 ;  /* 0x00000020ff20723e */ /* 0x000fe200000000ff */
[-C--:B------:R-:W-:Y:S01]  /*5270*/  FMUL R42, R42, R23.reuse ;  /* 0x000000172a2a7220 */ /* 0x080fe20000400000 */
[C---:B------:R-:W-:Y:S01]  /*5280*/  ISETP.GT.AND P5, PT, R0.reuse, RZ, P0 ;  /* 0x000000ff0000720c */ /* 0x040fe200007a4270 */
[-C--:B------:R-:W-:Y:S01]  /*5290*/  FMUL R43, R43, R23.reuse ;  /* 0x000000172b2b7220 */ /* 0x080fe20000400000 */
[----:B------:R-:W-:Y:S01]  /*52a0*/  ISETP.GT.AND P2, PT, R0, 0x8, P1 ;  /* 0x000000080000780c */ /* 0x000fe20000f44270 */
[-C--:B------:R-:W-:Y:S01]  /*52b0*/  FMUL R44, R44, R23.reuse ;  /* 0x000000172c2c7220 */ /* 0x080fe20000400000 */
[----:B------:R-:W-:Y:S01]  /*52c0*/  ISETP.GT.AND P1, PT, R2, 0x18, PT ;  /* 0x000000180200780c */ /* 0x000fe20003f24270 */
[----:B------:R-:W-:Y:S01]  /*52d0*/  FMUL R45, R45, R23 ;  /* 0x000000172d2d7220 */ /* 0x000fe20000400000 */
[----:B------:R-:W-:Y:S01]  /*52e0*/  F2FP.F16.F32.PACK_AB R33, RZ, R33 ;  /* 0x00000021ff21723e */ /* 0x000fe200000000ff */
[----:B------:R-:W-:Y:S01]  /*52f0*/  @P3 STG.E.U16 desc[UR52][R6.64+0x12], R31 ;  /* 0x0000121f06003986 */ /* 0x000fe2000c101534 */
[----:B------:R-:W-:Y:S01]  /*5300*/  ISETP.GT.AND P3, PT, R0, 0x8, P0 ;  /* 0x000000080000780c */ /* 0x000fe20000764270 */
[-C--:B------:R-:W-:Y:S01]  /*5310*/  FMUL R46, R46, R23.reuse ;  /* 0x000000172e2e7220 */ /* 0x080fe20000400000 */
[----:B------:R-:W-:Y:S01]  /*5320*/  ISETP.GT.AND P0, PT, R2, 0x19, PT ;  /* 0x000000190200780c */ /* 0x000fe20003f04270 */
[----:B------:R-:W-:Y:S01]  /*5330*/  @P4 STG.E.U16 desc[UR52][R4.64+0x20], R32 ;  /* 0x0000202004004986 */ /* 0x000fe2000c101534 */
[C---:B------:R-:W-:Y:S01]  /*5340*/  ISETP.GT.AND P4, PT, R0.reuse, RZ, P1 ;  /* 0x000000ff0000720c */ /* 0x040fe20000f84270 */
[-C--:B------:R-:W-:Y:S01]  /*5350*/  FMUL R47, R47, R23.reuse ;  /* 0x000000172f2f7220 */ /* 0x080fe20000400000 */
[----:B------:R-:W-:Y:S01]  /*5360*/  F2FP.F16.F32.PACK_AB R34, RZ, R34 ;  /* 0x00000022ff22723e */ /* 0x000fe200000000ff */
[----:B------:R-:W-:Y:S01]  /*5370*/  @P5 STG.E.U16 desc[UR52][R4.64+0x22], R33 ;  /* 0x0000222104005986 */ /* 0x000fe2000c101534 */
[----:B------:R-:W-:Y:S01]  /*5380*/  ISETP.GT.AND P5, PT, R0, RZ, P0 ;  /* 0x000000ff0000720c */ /* 0x000fe200007a4270 */
        /* <DEDUP_REMOVED lines=15> */
[----:B------:R-:W-:Y:S01]  /*5480*/  ISETP.GT.AND P4, PT, R0, RZ, P1 ;  /* 0x000000ff0000720c */ /* 0x000fe20000f84270 */
[-C--:B------:R-:W-:Y:S01]  /*5490*/  FMUL R52, R52, R23.reuse ;  /* 0x0000001734347220 */ /* 0x080fe20000400000 */
[----:B------:R-:W-:Y:S01]  /*54a0*/  F2FP.F16.F32.PACK_AB R38, RZ, R38 ;  /* 0x00000026ff26723e */ /* 0x000fe200000000ff */
[-C--:B------:R-:W-:Y:S01]  /*54b0*/  FMUL R53, R53, R23.reuse ;  /* 0x0000001735357220 */ /* 0x080fe20000400000 */
        /* <DEDUP_REMOVED lines=113> */
[----:B------:R-:W-:Y:S01]  /*5bd0*/  FMUL R87, R87, R23 ;  /* 0x0000001757577220 */ /* 0x000fe20000400000 */
[----:B------:R-:W-:Y:S01]  /*5be0*/  ISETP.GT.AND P0, PT, R2, 0x51, PT ;  /* 0x000000510200780c */ /* 0x000fe20003f04270 */
[----:B------:R-:W-:Y:S01]  /*5bf0*/  @P5 STG.E.U16 desc[UR52][R4.64+0x92], R61 ;  /* 0x0000923d04005986 */ /* 0x000fe2000c101534 */
[----:B------:R-:W-:-:S02]  /*5c00*/  ISETP.GT.AND P4, PT, R0, RZ, P1 ;  /* 0x000000ff0000720c */ /* 0x000fc40000f84270 */
[----:B------:R-:W-:Y:S02]  /*5c10*/  F2FP.F16.F32.PACK_AB R62, RZ, R62 ;  /* 0x0000003eff3e723e */ /* 0x000fe400000000ff */
[C---:B------:R-:W-:Y:S02]  /*5c20*/  ISETP.GT.AND P5, PT, R0.reuse, RZ, P0 ;  /* 0x000000ff0000720c */ /* 0x040fe400007a4270 */
[----:B------:R-:W-:Y:S01]  /*5c30*/  F2FP.F16.F32.PACK_AB R63, RZ, R63 ;  /* 0x0000003fff3f723e */ /* 0x000fe200000000ff */
[----:B------:R-:W-:Y:S01]  /*5c40*/  @P2 STG.E.U16 desc[UR52][R6.64+0x90], R62 ;  /* 0x0000903e06002986 */ /* 0x000fe2000c101534 */
[----:B------:R-:W-:Y:S02]  /*5c50*/  F2FP.F16.F32.PACK_AB R64, RZ, R64 ;  /* 0x00000040ff40723e */ /* 0x000fe400000000ff */
[----:B------:R-:W-:Y:S01]  /*5c60*/  ISETP.GT.AND P2, PT, R0, 0x8, P1 ;  /* 0x000000080000780c */ /* 0x000fe20000f44270 */
[----:B------:R-:W-:Y:S01]  /*5c70*/  @P3 STG.E.U16 desc[UR52][R6.64+0x92], R63 ;  /* 0x0000923f06003986 */ /* 0x000fe2000c101534 */
[----:B------:R-:W-:-:S02]  /*5c80*/  ISETP.GT.AND P1, PT, R2, 0x58, PT ;  /* 0x000000580200780c */ /* 0x000fc40003f24270 */
[----:B------:R-:W-:Y:S01]  /*5c90*/  F2FP.F16.F32.PACK_AB R65, RZ, R65 ;  /* 0x00000041ff41723e */ /* 0x000fe200000000ff */
[----:B------:R-:W-:Y:S01]  /*5ca0*/  @P4 STG.E.U16 desc[UR52][R4.64+0xa0], R64 ;  /* 0x0000a04004004986 */ /* 0x000fe2000c101534 */
[----:B------:R-:W-:Y:S02]  /*5cb0*/  ISETP.GT.AND P3, PT, R0, 0x8, P0 ;  /* 0x000000080000780c */ /* 0x000fe40000764270 */
[----:B------:R-:W-:Y:S01]  /*5cc0*/  ISETP.GT.AND P0, PT, R2, 0x59, PT ;  /* 0x000000590200780c */ /* 0x000fe20003f04270 */
[----:B------:R-:W-:Y:S01]  /*5cd0*/  @P5 STG.E.U16 desc[UR52][R4.64+0xa2], R65 ;  /* 0x0000a24104005986 */ /* 0x000fe2000c101534 */
[C---:B------:R-:W-:Y:S02]  /*5ce0*/  ISETP.GT.AND P4, PT, R0.reuse, RZ, P1 ;  /* 0x000000ff0000720c */ /* 0x040fe40000f84270 */
[----:B------:R-:W-:Y:S02]  /*5cf0*/  F2FP.F16.F32.PACK_AB R66, RZ, R66 ;  /* 0x00000042ff42723e */ /* 0x000fe400000000ff */
[----:B------:R-:W-:-:S02]  /*5d00*/  ISETP.GT.AND P5, PT, R0, RZ, P0 ;  /* 0x000000ff0000720c */ /* 0x000fc400007a4270 */
[----:B------:R-:W-:Y:S01]  /*5d10*/  F2FP.F16.F32.PACK_AB R67, RZ, R67 ;  /* 0x00000043ff43723e */ /* 0x000fe200000000ff */
[----:B------:R-:W-:Y:S01]  /*5d20*/  @P2 STG.E.U16 desc[UR52][R6.64+0xa0], R66 ;  /* 0x0000a04206002986 */ /* 0x000fe2000c101534 */
[----:B------:R-:W-:Y:S02]  /*5d30*/  F2FP.F16.F32.PACK_AB R68, RZ, R68 ;  /* 0x00000044ff44723e */ /* 0x000fe400000000ff */
[----:B------:R-:W-:Y:S01]  /*5d40*/  ISETP.GT.AND P2, PT, R0, 0x8, P1 ;  /* 0x000000080000780c */ /* 0x000fe20000f44270 */
[----:B------:R-:W-:Y:S01]  /*5d50*/  @P3 STG.E.U16 desc[UR52][R6.64+0xa2], R67 ;  /* 0x0000a24306003986 */ /* 0x000fe2000c101534 */
[----:B------:R-:W-:Y:S02]  /*5d60*/  ISETP.GT.AND P1, PT, R2, 0x60, PT ;  /* 0x000000600200780c */ /* 0x000fe40003f24270 */
[----:B------:R-:W-:Y:S01]  /*5d70*/  F2FP.F16.F32.PACK_AB R69, RZ, R69 ;  /* 0x00000045ff45723e */ /* 0x000fe200000000ff */
[----:B------:R-:W-:Y:S01]  /*5d80*/  @P4 STG.E.U16 desc[UR52][R4.64+0xb0], R68 ;  /* 0x0000b04404004986 */ /* 0x000fe2000c101534 */
[----:B------:R-:W-:-:S02]  /*5d90*/  ISETP.GT.AND P3, PT, R0, 0x8, P0 ;  /* 0x000000080000780c */ /* 0x000fc40000764270 */
[----:B------:R-:W-:Y:S01]  /*5da0*/  ISETP.GT.AND P0, PT, R2, 0x61, PT ;  /* 0x000000610200780c */ /* 0x000fe20003f04270 */
[----:B------:R-:W-:Y:S01]  /*5db0*/  @P5 STG.E.U16 desc[UR52][R4.64+0xb2], R69 ;  /* 0x0000b24504005986 */ /* 0x000fe2000c101534 */
[C---:B------:R-:W-:Y:S02]  /*5dc0*/  ISETP.GT.AND P4, PT, R0.reuse, RZ, P1 ;  /* 0x000000ff0000720c */ /* 0x040fe40000f84270 */
[----:B------:R-:W-:Y:S02]  /*5dd0*/  ISETP.GT.AND P5, PT, R0, RZ, P0 ;  /* 0x000000ff0000720c */ /* 0x000fe400007a4270 */
[----:B------:R-:W-:Y:S02]  /*5de0*/  F2FP.F16.F32.PACK_AB R70, RZ, R70 ;  /* 0x00000046ff46723e */ /* 0x000fe400000000ff */
[----:B------:R-:W-:Y:S02]  /*5df0*/  F2FP.F16.F32.PACK_AB R71, RZ, R71 ;  /* 0x00000047ff47723e */ /* 0x000fe400000000ff */
[----:B------:R-:W-:Y:S01]  /*5e00*/  F2FP.F16.F32.PACK_AB R72, RZ, R72 ;  /* 0x00000048ff48723e */ /* 0x000fe200000000ff */
[----:B------:R-:W-:Y:S01]  /*5e10*/  @P2 STG.E.U16 desc[UR52][R6.64+0xb0], R70 ;  /* 0x0000b04606002986 */ /* 0x000fe2000c101534 */
[----:B------:R-:W-:-:S02]  /*5e20*/  F2FP.F16.F32.PACK_AB R73, RZ, R73 ;  /* 0x00000049ff49723e */ /* 0x000fc400000000ff */
[C---:B------:R-:W-:Y:S01]  /*5e30*/  ISETP.GT.AND P1, PT, R0.reuse, 0x8, P1 ;  /* 0x000000080000780c */ /* 0x040fe20000f24270 */
[----:B------:R-:W-:Y:S01]  /*5e40*/  @P3 STG.E.U16 desc[UR52][R6.64+0xb2], R71 ;  /* 0x0000b24706003986 */ /* 0x000fe2000c101534 */
[----:B------:R-:W-:Y:S02]  /*5e50*/  ISETP.GT.AND P2, PT, R0, 0x8, P0 ;  /* 0x000000080000780c */ /* 0x000fe40000744270 */
[C---:B------:R-:W-:Y:S01]  /*5e60*/  ISETP.GT.AND P0, PT, R2.reuse, 0x69, PT ;  /* 0x000000690200780c */ /* 0x040fe20003f04270 */
[----:B------:R-:W-:Y:S01]  /*5e70*/  @P4 STG.E.U16 desc[UR52][R4.64+0xc0], R72 ;  /* 0x0000c04804004986 */ /* 0x000fe2000c101534 */
[----:B------:R-:W-:Y:S02]  /*5e80*/  ISETP.GT.AND P4, PT, R2, 0x68, PT ;  /* 0x000000680200780c */ /* 0x000fe40003f84270 */
[----:B------:R-:W-:Y:S01]  /*5e90*/  F2FP.F16.F32.PACK_AB R74, RZ, R74 ;  /* 0x0000004aff4a723e */ /* 0x000fe200000000ff */
[----:B------:R-:W-:Y:S01]  /*5ea0*/  @P5 STG.E.U16 desc[UR52][R4.64+0xc2], R73 ;  /* 0x0000c24904005986 */ /* 0x000fe2000c101534 */
[----:B------:R-:W-:-:S02]  /*5eb0*/  ISETP.GT.AND P5, PT, R0, RZ, P4 ;  /* 0x000000ff0000720c */ /* 0x000fc400027a4270 */
[C---:B------:R-:W-:Y:S01]  /*5ec0*/  ISETP.GT.AND P3, PT, R0.reuse, RZ, P0 ;  /* 0x000000ff0000720c */ /* 0x040fe20000764270 */
[----:B------:R-:W-:Y:S01]  /*5ed0*/  @P1 STG.E.U16 desc[UR52][R6.64+0xc0], R74 ;  /* 0x0000c04a06001986 */ /* 0x000fe2000c101534 */
[----:B------:R-:W-:Y:S02]  /*5ee0*/  F2FP.F16.F32.PACK_AB R75, RZ, R75 ;  /* 0x0000004bff4b723e */ /* 0x000fe400000000ff */
[----:B------:R-:W-:Y:S02]  /*5ef0*/  F2FP.F16.F32.PACK_AB R76, RZ, R76 ;  /* 0x0000004cff4c723e */ /* 0x000fe400000000ff */
[----:B------:R-:W-:Y:S01]  /*5f00*/  ISETP.GT.AND P4, PT, R0, 0x8, P4 ;  /* 0x000000080000780c */ /* 0x000fe20002784270 */
[----:B------:R-:W-:Y:S01]  /*5f10*/  @P2 STG.E.U16 desc[UR52][R6.64+0xc2], R75 ;  /* 0x0000c24b06002986 */ /* 0x000fe2000c101534 */
[----:B------:R-:W-:Y:S02]  /*5f20*/  F2FP.F16.F32.PACK_AB R77, RZ, R77 ;  /* 0x0000004dff4d723e */ /* 0x000fe400000000ff */
[----:B------:R-:W-:Y:S01]  /*5f30*/  ISETP.GT.AND P2, PT, R2, 0x71, PT ;  /* 0x000000710200780c */ /* 0x000fe20003f44270 */
[----:B------:R-:W-:Y:S01]  /*5f40*/  @P5 STG.E.U16 desc[UR52][R4.64+0xd0], R76 ;  /* 0x0000d04c04005986 */ /* 0x000fe2000c101534 */
[----:B------:R-:W-:-:S02]  /*5f50*/  ISETP.GT.AND P5, PT, R0, 0x8, P0 ;  /* 0x000000080000780c */ /* 0x000fc400007a4270 */
[C---:B------:R-:W-:Y:S01]  /*5f60*/  ISETP.GT.AND P1, PT, R2.reuse, 0x78, PT ;  /* 0x000000780200780c */ /* 0x040fe20003f24270 */
[----:B------:R-:W-:Y:S01]  /*5f70*/  @P3 STG.E.U16 desc[UR52][R4.64+0xd2], R77 ;  /* 0x0000d24d04003986 */ /* 0x000fe2000c101534 */
[C---:B------:R-:W-:Y:S02]  /*5f80*/  ISETP.GT.AND P3, PT, R2.reuse, 0x70, PT ;  /* 0x000000700200780c */ /* 0x040fe40003f64270 */
[----:B------:R-:W-:Y:S01]  /*5f90*/  ISETP.GT.AND P0, PT, R2, 0x79, PT ;  /* 0x000000790200780c */ /* 0x000fe20003f04270 */
[----:B------:R-:W-:Y:S01]  /*5fa0*/  @P4 IMAD.MOV.U32 R2, RZ, RZ, R6 ;  /* 0x000000ffff024224 */ /* 0x000fe200078e0006 */
[----:B------:R-:W-:Y:S01]  /*5fb0*/  F2FP.F16.F32.PACK_AB R78, RZ, R78 ;  /* 0x0000004eff4e723e */ /* 0x000fe200000000ff */
[----:B------:R-:W-:Y:S01]  /*5fc0*/  @P4 IMAD.MOV.U32 R3, RZ, RZ, R7 ;  /* 0x000000ffff034224 */ /* 0x000fe200078e0007 */
[----:B------:R-:W-:Y:S02]  /*5fd0*/  F2FP.F16.F32.PACK_AB R79, RZ, R79 ;  /* 0x0000004fff4f723e */ /* 0x000fe400000000ff */
[----:B------:R-:W-:-:S02]  /*5fe0*/  F2FP.F16.F32.PACK_AB R80, RZ, R80 ;  /* 0x00000050ff50723e */ /* 0x000fc400000000ff */
[----:B------:R0:W-:Y:S01]  /*5ff0*/  @P4 STG.E.U16 desc[UR52][R2.64+0xd0], R78 ;  /* 0x0000d04e02004986 */ /* 0x0001e2000c101534 */
[C---:B------:R-:W-:Y:S02]  /*6000*/  ISETP.GT.AND P4, PT, R0.reuse, RZ, P2 ;  /* 0x000000ff0000720c */ /* 0x040fe40001784270 */
[----:B------:R-:W-:Y:S02]  /*6010*/  F2FP.F16.F32.PACK_AB R81, RZ, R81 ;  /* 0x00000051ff51723e */ /* 0x000fe400000000ff */
[----:B------:R-:W-:Y:S02]  /*6020*/  ISETP.GT.AND P2, PT, R0, 0x8, P2 ;  /* 0x000000080000780c */ /* 0x000fe40001744270 */
[----:B------:R-:W-:Y:S02]  /*6030*/  F2FP.F16.F32.PACK_AB R82, RZ, R82 ;  /* 0x00000052ff52723e */ /* 0x000fe400000000ff */
[----:B------:R-:W-:Y:S02]  /*6040*/  F2FP.F16.F32.PACK_AB R83, RZ, R83 ;  /* 0x00000053ff53723e */ /* 0x000fe400000000ff */
[----:B------:R-:W-:Y:S01]  /*6050*/  F2FP.F16.F32.PACK_AB R84, RZ, R84 ;  /* 0x00000054ff54723e */ /* 0x000fe200000000ff */
[----:B0-----:R-:W-:Y:S01]  /*6060*/  @P5 IMAD.MOV.U32 R2, RZ, RZ, R6 ;  /* 0x000000ffff025224 */ /* 0x001fe200078e0006 */
[----:B------:R-:W-:Y:S01]  /*6070*/  F2FP.F16.F32.PACK_AB R85, RZ, R85 ;  /* 0x00000055ff55723e */ /* 0x000fe200000000ff */
[----:B------:R-:W-:Y:S01]  /*6080*/  @P5 IMAD.MOV.U32 R3, RZ, RZ, R7 ;  /* 0x000000ffff035224 */ /* 0x000fe200078e0007 */
[----:B------:R-:W-:-:S02]  /*6090*/  F2FP.F16.F32.PACK_AB R86, RZ, R86 ;  /* 0x00000056ff56723e */ /* 0x000fc400000000ff */
[----:B------:R-:W-:Y:S02]  /*60a0*/  F2FP.F16.F32.PACK_AB R87, RZ, R87 ;  /* 0x00000057ff57723e */ /* 0x000fe400000000ff */
[----:B------:R0:W-:Y:S01]  /*60b0*/  @P5 STG.E.U16 desc[UR52][R2.64+0xd2], R79 ;  /* 0x0000d24f02005986 */ /* 0x0001e2000c101534 */
[C---:B------:R-:W-:Y:S02]  /*60c0*/  ISETP.GT.AND P5, PT, R0.reuse, RZ, P3 ;  /* 0x000000ff0000720c */ /* 0x040fe40001fa4270 */
[----:B------:R-:W-:-:S11]  /*60d0*/  ISETP.GT.AND P3, PT, R0, 0x8, P3 ;  /* 0x000000080000780c */ /* 0x000fd60001f64270 */
[----:B0-----:R-:W-:Y:S02]  /*60e0*/  @P5 IMAD.MOV.U32 R2, RZ, RZ, R4 ;  /* 0x000000ffff025224 */ /* 0x001fe400078e0004 */
[----:B------:R-:W-:-:S05]  /*60f0*/  @P5 IMAD.MOV.U32 R3, RZ, RZ, R5 ;  /* 0x000000ffff035224 */ /* 0x000fca00078e0005 */
[----:B------:R0:W-:Y:S01]  /*6100*/  @P5 STG.E.U16 desc[UR52][R2.64+0xe0], R80 ;  /* 0x0000e05002005986 */ /* 0x0001e2000c101534 */
[C---:B------:R-:W-:Y:S02]  /*6110*/  ISETP.GT.AND P5, PT, R0.reuse, RZ, P0 ;  /* 0x000000ff0000720c */ /* 0x040fe400007a4270 */
[----:B------:R-:W-:Y:S01]  /*6120*/  ISETP.GT.AND P0, PT, R0, 0x8, P0 ;  /* 0x000000080000780c */ /* 0x000fe20000704270 */
[----:B0-----:R-:W-:Y:S02]  /*6130*/  @P4 IMAD.MOV.U32 R2, RZ, RZ, R4 ;  /* 0x000000ffff024224 */ /* 0x001fe400078e0004 */
[----:B------:R-:W-:-:S05]  /*6140*/  @P4 IMAD.MOV.U32 R3, RZ, RZ, R5 ;  /* 0x000000ffff034224 */ /* 0x000fca00078e0005 */
[----:B------:R0:W-:Y:S01]  /*6150*/  @P4 STG.E.U16 desc[UR52][R2.64+0xe2], R81 ;  /* 0x0000e25102004986 */ /* 0x0001e2000c101534 */
[C---:B------:R-:W-:Y:S02]  /*6160*/  ISETP.GT.AND P4, PT, R0.reuse, RZ, P1 ;  /* 0x000000ff0000720c */ /* 0x040fe40000f84270 */
[----:B------:R-:W-:Y:S01]  /*6170*/  ISETP.GT.AND P1, PT, R0, 0x8, P1 ;  /* 0x000000080000780c */ /* 0x000fe20000f24270 */
[----:B0-----:R-:W-:Y:S02]  /*6180*/  @P3 IMAD.MOV.U32 R2, RZ, RZ, R6 ;  /* 0x000000ffff023224 */ /* 0x001fe400078e0006 */
[----:B------:R-:W-:-:S05]  /*6190*/  @P3 IMAD.MOV.U32 R3, RZ, RZ, R7 ;  /* 0x000000ffff033224 */ /* 0x000fca00078e0007 */
[----:B------:R0:W-:Y:S02]  /*61a0*/  @P3 STG.E.U16 desc[UR52][R2.64+0xe0], R82 ;  /* 0x0000e05202003986 */ /* 0x0001e4000c101534 */
[----:B0-----:R-:W-:Y:S02]  /*61b0*/  @P2 IMAD.MOV.U32 R2, RZ, RZ, R6 ;  /* 0x000000ffff022224 */ /* 0x001fe400078e0006 */
[----:B------:R-:W-:-:S05]  /*61c0*/  @P2 IMAD.MOV.U32 R3, RZ, RZ, R7 ;  /* 0x000000ffff032224 */ /* 0x000fca00078e0007 */
[----:B------:R0:W-:Y:S02]  /*61d0*/  @P2 STG.E.U16 desc[UR52][R2.64+0xe2], R83 ;  /* 0x0000e25302002986 */ /* 0x0001e4000c101534 */
[----:B0-----:R-:W-:Y:S02]  /*61e0*/  @P4 IMAD.MOV.U32 R2, RZ, RZ, R4 ;  /* 0x000000ffff024224 */ /* 0x001fe400078e0004 */
[----:B------:R-:W-:-:S05]  /*61f0*/  @P4 IMAD.MOV.U32 R3, RZ, RZ, R5 ;  /* 0x000000ffff034224 */ /* 0x000fca00078e0005 */
[----:B------:R0:W-:Y:S04]  /*6200*/  @P4 STG.E.U16 desc[UR52][R2.64+0xf0], R84 ;  /* 0x0000f05402004986 */ /* 0x0001e8000c101534 */
[----:B------:R1:W-:Y:S01]  /*6210*/  @P5 STG.E.U16 desc[UR52][R4.64+0xf2], R85 ;  /* 0x0000f25504005986 */ /* 0x0003e2000c101534 */
[----:B0-----:R-:W-:Y:S02]  /*6220*/  @P1 IMAD.MOV.U32 R2, RZ, RZ, R6 ;  /* 0x000000ffff021224 */ /* 0x001fe400078e0006 */
[----:B------:R-:W-:-:S05]  /*6230*/  @P1 IMAD.MOV.U32 R3, RZ, RZ, R7 ;  /* 0x000000ffff031224 */ /* 0x000fca00078e0007 */
[----:B------:R1:W-:Y:S04]  /*6240*/  @P1 STG.E.U16 desc[UR52][R2.64+0xf0], R86 ;  /* 0x0000f05602001986 */ /* 0x0003e8000c101534 */
[----:B------:R1:W-:Y:S02]  /*6250*/  @P0 STG.E.U16 desc[UR52][R6.64+0xf2], R87 ;  /* 0x0000f25706000986 */ /* 0x0003e4000c101534 */
.L_x_161:
[----:B------:R-:W-:Y:S05]  /*6260*/  BSYNC B0 ;  /* 0x0000000000007941 */ /* 0x000fea0003800000 */
.L_x_35:
[----:B01----:R-:W-:Y:S01]  /*6270*/  IMAD.U32 R2, RZ, RZ, UR50 ;  /* 0x00000032ff027e24 */ /* 0x003fe2000f8e00ff */
[----:B------:R-:W-:Y:S01]  /*6280*/  ULDC.64 UR4, c[0x0][0x650] ;  /* 0x0001940000047ab9 */ /* 0x000fe20000000a00 */
[----:B---3--:R-:W-:Y:S01]  /*6290*/  IMAD.U32 R0, RZ, RZ, UR37 ;  /* 0x00000025ff007e24 */ /* 0x008fe2000f8e00ff */
[----:B------:R0:W-:Y:S01]  /*62a0*/  SYNCS.ARRIVE.TRANS64.A1T0 RZ, [R95+UR44], RZ ;  /* 0x000000ff5fff79a7 */ /* 0x0001e2000810002c */
[----:B------:R-:W-:Y:S01]  /*62b0*/  IMAD.U32 R3, RZ, RZ, UR51 ;  /* 0x00000033ff037e24 */ /* 0x000fe2000f8e00ff */
[C---:B------:R-:W-:Y:S01]  /*62c0*/  LEA R16, P0, R2.reuse, R16, 0x1 ;  /* 0x0000001002107211 */ /* 0x040fe200078008ff */
[----:B-----5:R-:W-:Y:S02]  /*62d0*/  IMAD.MOV.U32 R18, RZ, RZ, -0x1 ;  /* 0xffffffffff127424 */ /* 0x020fe400078e00ff */
[----:B------:R-:W-:Y:S01]  /*62e0*/  IMAD.MOV.U32 R19, RZ, RZ, -0x1 ;  /* 0xffffffffff137424 */ /* 0x000fe200078e00ff */
[----:B------:R-:W-:Y:S01]  /*62f0*/  LEA.HI.X R17, R2, R17, R0, 0x1, P0 ;  /* 0x0000001102117211 */ /* 0x000fe200000f0c00 */
[----:B------:R-:W-:Y:S01]  /*6300*/  IMAD.MOV.U32 R2, RZ, RZ, -0x1 ;  /* 0xffffffffff027424 */ /* 0x000fe200078e00ff */
[----:B------:R-:W-:-:S02]  /*6310*/  ISETP.GE.U32.AND P0, PT, R16, UR4, PT ;  /* 0x0000000410007c0c */ /* 0x000fc4000bf06070 */
[----:B------:R-:W-:Y:S02]  /*6320*/  PRMT R0, RZ, 0x7610, R0 ;  /* 0x00007610ff007816 */ /* 0x000fe40000000000 */
[----:B------:R-:W-:-:S13]  /*6330*/  ISETP.GE.U32.AND.EX P0, PT, R17, UR5, PT, P0 ;  /* 0x0000000511007c0c */ /* 0x000fda000bf06100 */
[----:B0-----:R-:W-:Y:S05]  /*6340*/  @P0 BRA `(.L_x_162) ;  /* 0x00000004008c0947 */ /* 0x001fea0003800000 */
[----:B------:R-:W0:Y:S01]  /*6350*/  S2UR UR6, SR_CTAID.X ;  /* 0x00000000000679c3 */ /* 0x000e220000002500 */
[----:B------:R-:W-:Y:S01]  /*6360*/  ULDC.64 UR4, c[0x0][0x628] ;  /* 0x00018a0000047ab9 */ /* 0x000fe20000000a00 */
[----:B------:R-:W-:Y:S01]  /*6370*/  ULDC UR7, c[0x0][0x150] ;  /* 0x0000540000077ab9 */ /* 0x000fe20000000800 */
[----:B------:R-:W-:Y:S01]  /*6380*/  ISETP.NE.U32.AND P0, PT, RZ, UR4, PT ;  /* 0x00000004ff007c0c */ /* 0x000fe2000bf05070 */
[----:B------:R-:W-:Y:S01]  /*6390*/  ULDC UR15, c[0x0][0x630] ;  /* 0x00018c00000f7ab9 */ /* 0x000fe20000000800 */
[C---:B------:R-:W-:Y:S01]  /*63a0*/  R2UR UR16, R16.reuse ;  /* 0x00000000101072ca */ /* 0x040fe200000e0000 */
[----:B------:R-:W-:Y:S01]  /*63b0*/  ULDC UR18, c[0x0][0x154] ;  /* 0x0000550000127ab9 */ /* 0x000fe20000000800 */
[----:B------:R-:W-:Y:S01]  /*63c0*/  ISETP.NE.AND.EX P0, PT, RZ, UR5, PT, P0 ;  /* 0x00000005ff007c0c */ /* 0x000fe2000bf05300 */
[----:B------:R-:W1:Y:S01]  /*63d0*/  S2UR UR20, SR_CTAID.Y ;  /* 0x00000000001479c3 */ /* 0x000e620000002600 */
[----:B------:R-:W-:Y:S02]  /*63e0*/  R2UR UR17, R17 ;  /* 0x00000000111172ca */ /* 0x000fe400000e0000 */
[----:B------:R-:W-:-:S02]  /*63f0*/  R2UR UR12, R16 ;  /* 0x00000000100c72ca */ /* 0x000fc400000e0000 */
[----:B------:R-:W-:Y:S02]  /*6400*/  R2UR UR13, R17 ;  /* 0x00000000110d72ca */ /* 0x000fe400000e0000 */
[----:B0-----:R-:W-:-:S05]  /*6410*/  I2FP.F32.U32 R0, UR6 ;  /* 0x0000000600007c45 */ /* 0x001fca0008201000 */
[----:B------:R-:W-:-:S04]  /*6420*/  FMUL R0, R0, UR7 ;  /* 0x0000000700007c20 */ /* 0x000fc80008400000 */
[----:B------:R0:W3:Y:S01]  /*6430*/  F2I.U32.TRUNC.NTZ R2, R0 ;  /* 0x0000000000027305 */ /* 0x0000e2000020f000 */
[----:B-1----:R-:W-:Y:S05]  /*6440*/  @!P0 BRA `(.L_x_163) ;  /* 0x0000000000308947 */ /* 0x002fea0003800000 */
        /* <DEDUP_REMOVED lines=12> */
.L_x_163:
[----:B------:R-:W-:Y:S01]  /*6510*/  USHF.R.U64 UR12, UR12, UR15, UR13 ;  /* 0x0000000f0c0c7299 */ /* 0x000fe2000800120d */
[----:B0-----:R-:W-:Y:S01]  /*6520*/  I2FP.F32.U32 R0, UR20 ;  /* 0x0000001400007c45 */ /* 0x001fe20008201000 */
[----:B------:R-:W-:Y:S02]  /*6530*/  USHF.R.U32.HI UR4, URZ, UR15, UR13 ;  /* 0x0000000f3f047299 */ /* 0x000fe4000801160d */
[----:B------:R-:W-:Y:S02]  /*6540*/  UIADD3 UR7, UP0, URZ, -UR12, URZ ;  /* 0x8000000c3f077290 */ /* 0x000fe4000ff1e03f */
[----:B------:R-:W-:Y:S01]  /*6550*/  FMUL R0, R0, UR18 ;  /* 0x0000001200007c20 */ /* 0x000fe20008400000 */
[----:B------:R-:W-:Y:S01]  /*6560*/  ULDC.64 UR10, c[0x0][0x620] ;  /* 0x00018800000a7ab9 */ /* 0x000fe20000000a00 */
[----:B------:R-:W-:Y:S01]  /*6570*/  UIADD3.X UR4, URZ, ~UR4, URZ, UP0, !UPT ;  /* 0x800000043f047290 */ /* 0x000fe200087fe43f */
[----:B------:R-:W-:Y:S01]  /*6580*/  UMOV UR8, UR16 ;  /* 0x0000001000087c82 */ /* 0x000fe20008000000 */
[----:B------:R-:W-:-:S02]  /*6590*/  UMOV UR9, UR17 ;  /* 0x0000001100097c82 */ /* 0x000fc40008000000 */
[----:B------:R-:W0:Y:S01]  /*65a0*/  F2I.U32.TRUNC.NTZ R0, R0 ;  /* 0x0000000000007305 */ /* 0x000e22000020f000 */
[----:B------:R-:W-:Y:S01]  /*65b0*/  UIMAD UR4, UR4, UR10, URZ ;  /* 0x0000000a040472a4 */ /* 0x000fe2000f8e023f */
[----:B---3--:R-:W-:Y:S01]  /*65c0*/  R2UR UR17, R2 ;  /* 0x00000000021172ca */ /* 0x008fe200000e0000 */
[----:B------:R-:W-:Y:S02]  /*65d0*/  UIMAD.WIDE.U32 UR8, UR7, UR10, UR8 ;  /* 0x0000000a070872a5 */ /* 0x000fe4000f8e0008 */
[----:B------:R-:W-:Y:S01]  /*65e0*/  UIMAD UR7, UR7, UR11, UR4 ;  /* 0x0000000b070772a4 */ /* 0x000fe2000f8e0204 */
[----:B------:R-:W-:Y:S01]  /*65f0*/  ULDC UR23, c[0x0][0x658] ;  /* 0x0001960000177ab9 */ /* 0x000fe20000000800 */
[----:B------:R-:W-:Y:S02]  /*6600*/  UMOV UR15, 0xffffffff ;  /* 0xffffffff000f7882 */ /* 0x000fe40000000000 */
[----:B------:R-:W-:Y:S01]  /*6610*/  UIADD3 UR7, UR9, UR7, URZ ;  /* 0x0000000709077290 */ /* 0x000fe2000fffe03f */
[----:B------:R-:W-:Y:S01]  /*6620*/  ULDC UR10, c[0x0][0x618] ;  /* 0x00018600000a7ab9 */ /* 0x000fe20000000800 */
[----:B------:R-:W-:Y:S01]  /*6630*/  ULDC.64 UR4, c[0x0][0x640] ;  /* 0x0001900000047ab9 */ /* 0x000fe20000000a00 */
[----:B------:R-:W-:Y:S01]  /*6640*/  USHF.L.U32 UR19, UR15, UR23, URZ ;  /* 0x000000170f137299 */ /* 0x000fe2000800063f */
[----:B------:R-:W-:Y:S01]  /*6650*/  ISETP.NE.U32.AND P0, PT, RZ, UR4, PT ;  /* 0x00000004ff007c0c */ /* 0x000fe2000bf05070 */
[----:B------:R-:W-:Y:S01]  /*6660*/  USHF.R.U64 UR15, UR8, UR10, UR7 ;  /* 0x0000000a080f7299 */ /* 0x000fe20008001207 */
[----:B0-----:R-:W-:Y:S01]  /*6670*/  R2UR UR11, R0 ;  /* 0x00000000000b72ca */ /* 0x001fe200000e0000 */
[----:B------:R-:W-:Y:S01]  /*6680*/  USHF.R.U32.HI UR7, URZ, UR10, UR7 ;  /* 0x0000000a3f077299 */ /* 0x000fe20008011607 */
[----:B------:R-:W-:Y:S01]  /*6690*/  ISETP.NE.AND.EX P0, PT, RZ, UR5, PT, P0 ;  /* 0x00000005ff007c0c */ /* 0x000fe2000bf05300 */
[----:B------:R-:W-:Y:S01]  /*66a0*/  ULDC UR22, c[0x0][0x608] ;  /* 0x0001820000167ab9 */ /* 0x000fe20000000800 */
[----:B------:R-:W-:-:S02]  /*66b0*/  UIADD3 UR8, -UR17, URZ, URZ ;  /* 0x0000003f11087290 */ /* 0x000fc4000fffe13f */
[----:B------:R-:W-:Y:S02]  /*66c0*/  USHF.R.U64 UR18, UR15, UR22, UR7 ;  /* 0x000000160f127299 */ /* 0x000fe40008001207 */
[----:B------:R-:W-:Y:S01]  /*66d0*/  USHF.R.U32.HI UR7, URZ, UR22, UR7 ;  /* 0x000000163f077299 */ /* 0x000fe20008011607 */
[----:B------:R-:W-:Y:S01]  /*66e0*/  UMOV UR16, 0x1 ;  /* 0x0000000100107882 */ /* 0x000fe20000000000 */
[----:B------:R-:W-:Y:S02]  /*66f0*/  ULDC UR21, c[0x0][0x144] ;  /* 0x0000510000157ab9 */ /* 0x000fe40000000800 */
[----:B------:R-:W-:Y:S01]  /*6700*/  USHF.R.U64 UR17, UR18, UR23, UR7 ;  /* 0x0000001712117299 */ /* 0x000fe20008001207 */
[----:B------:R-:W-:Y:S01]  /*6710*/  ULDC UR13, c[0x0][0x600] ;  /* 0x00018000000d7ab9 */ /* 0x000fe20000000800 */
[----:B------:R-:W-:Y:S02]  /*6720*/  UIADD3 UR22, -UR11, URZ, URZ ;  /* 0x0000003f0b167290 */ /* 0x000fe4000fffe13f */
[----:B------:R-:W-:-:S02]  /*6730*/  USHF.L.U32 UR16, UR16, UR23, URZ ;  /* 0x0000001710107299 */ /* 0x000fc4000800063f */
[----:B------:R-:W-:Y:S02]  /*6740*/  USHF.R.U32.HI UR11, URZ, UR23, UR7 ;  /* 0x000000173f0b7299 */ /* 0x000fe40008011607 */
[----:B------:R-:W-:Y:S02]  /*6750*/  UIADD3 UR14, UR13, -0x1, URZ ;  /* 0xffffffff0d0e7890 */ /* 0x000fe4000fffe03f */
[----:B------:R-:W-:Y:S02]  /*6760*/  ULOP3.LUT UR19, URZ, UR19, URZ, 0x33, !UPT ;  /* 0x000000133f137292 */ /* 0x000fe4000f8e333f */
[----:B------:R-:W-:Y:S01]  /*6770*/  UIMAD UR23, UR21, UR8, UR6 ;  /* 0x00000008151772a4 */ /* 0x000fe2000f8e0206 */
[----:B------:R-:W-:Y:S01]  /*6780*/  ULDC UR26, c[0x0][0x148] ;  /* 0x00005200001a7ab9 */ /* 0x000fe20000000800 */
[----:B------:R-:W-:Y:S01]  /*6790*/  ULDC UR24, c[0x0][0x648] ;  /* 0x0001920000187ab9 */ /* 0x000fe20000000800 */
[----:B------:R-:W-:Y:S01]  /*67a0*/  ULDC UR25, c[0x0][0x638] ;  /* 0x00018e0000197ab9 */ /* 0x000fe20000000800 */
        /* <DEDUP_REMOVED lines=12> */
.L_x_164:
[----:B------:R-:W-:Y:S01]  /*6870*/  UISETP.NE.AND UP0, UPT, UR38, URZ, UPT ;  /* 0x0000003f2600728c */ /* 0x000fe2000bf05270 */
[----:B------:R-:W-:Y:S01]  /*6880*/  IMAD.MOV.U32 R0, RZ, RZ, 0x1 ;  /* 0x00000001ff007424 */ /* 0x000fe200078e00ff */
[----:B------:R-:W-:Y:S01]  /*6890*/  USHF.R.U64 UR4, UR10, UR24, UR11 ;  /* 0x000000180a047299 */ /* 0x000fe2000800120b */
[----:B------:R-:W-:Y:S01]  /*68a0*/  IMAD.U32 R19, RZ, RZ, UR12 ;  /* 0x0000000cff137e24 */ /* 0x000fe2000f8e00ff */
[----:B------:R-:W-:Y:S02]  /*68b0*/  ULOP3.LUT UR19, UR18, UR19, URZ, 0xc0, !UPT ;  /* 0x0000001312137292 */ /* 0x000fe4000f8ec03f */
[----:B------:R-:W-:Y:S02]  /*68c0*/  UIADD3 UR5, -UR4, URZ, URZ ;  /* 0x0000003f04057290 */ /* 0x000fe4000fffe13f */
[----:B------:R-:W-:Y:S02]  /*68d0*/  ULOP3.LUT UR14, UR15, UR14, URZ, 0xc0, !UPT ;  /* 0x0000000e0f0e7292 */ /* 0x000fe4000f8ec03f */
[----:B------:R-:W-:-:S02]  /*68e0*/  UIMAD UR4, UR16, UR4, UR19 ;  /* 0x00000004100472a4 */ /* 0x000fc4000f8e0213 */
[----:B------:R-:W-:Y:S02]  /*68f0*/  @UP0 UIMAD UR23, UR26, UR22, UR20 ;  /* 0x000000161a1702a4 */ /* 0x000fe4000f8e0214 */
[----:B------:R-:W-:-:S03]  /*6900*/  UIMAD UR17, UR5, UR25, UR17 ;  /* 0x00000019051172a4 */ /* 0x000fc6000f8e0211 */
[----:B------:R-:W-:Y:S01]  /*6910*/  ULDC UR5, c[0x0][0x610] ;  /* 0x0001840000057ab9 */ /* 0x000fe20000000800 */
[----:B------:R-:W-:Y:S02]  /*6920*/  UIMAD UR17, UR17, UR13, UR14 ;  /* 0x0000000d111172a4 */ /* 0x000fe4000f8e020e */
[----:B------:R-:W-:-:S04]  /*6930*/  UIMAD UR4, UR4, UR5, UR23 ;  /* 0x00000005040472a4 */ /* 0x000fc8000f8e0217 */
[----:B------:R-:W-:Y:S02]  /*6940*/  USEL UR5, UR17, UR4, !UP0 ;  /* 0x0000000411057287 */ /* 0x000fe4000c000000 */
[----:B------:R-:W-:-:S04]  /*6950*/  USEL UR4, UR4, UR17, !UP0 ;  /* 0x0000001104047287 */ /* 0x000fc8000c000000 */
[----:B------:R-:W-:Y:S02]  /*6960*/  IMAD.U32 R2, RZ, RZ, UR5 ;  /* 0x00000005ff027e24 */ /* 0x000fe4000f8e00ff */
[----:B------:R-:W-:-:S07]  /*6970*/  IMAD.U32 R18, RZ, RZ, UR4 ;  /* 0x00000004ff127e24 */ /* 0x000fce000f8e00ff */
.L_x_162:
[----:B------:R-:W-:Y:S02]  /*6980*/  LOP3.LUT P0, RZ, R0, 0xff, RZ, 0xc0, !PT ;  /* 0x000000ff00ff7812 */ /* 0x000fe4000780c0ff */
[----:B------:R-:W-:-:S11]  /*6990*/  LOP3.LUT R100, R100, 0x1, RZ, 0x3c, !PT ;  /* 0x0000000164647812 */ /* 0x000fd600078e3cff */
[----:B------:R-:W-:Y:S05]  /*69a0*/  @P0 BRA `(.L_x_165) ;  /* 0xffffffac007c0947 */ /* 0x000fea000383ffff */
[----:B------:R-:W-:Y:S05]  /*69b0*/  EXIT ;  /* 0x000000000000794d */ /* 0x000fea0003800000 */
.L_x_16:
[----:B------:R-:W-:-:S08]  /*69c0*/  ISETP.NE.AND P0, PT, RZ, UR6, PT ;  /* 0x00000006ff007c0c */ /* 0x000fd0000bf05270 */
[----:B-----5:R-:W0:-:S00]  /*69d0*/  USETMAXREG.DEALLOC.CTAPOOL 0x28 ;  /* 0x00000028000079c8 */ /* 0x020e0000080e0500 */
[----:B------:R-:W-:Y:S05]  /*69e0*/  @P0 EXIT ;  /* 0x000000000000094d */ /* 0x000fea0003800000 */
[----:B0-----:R-:W-:Y:S01]  /*69f0*/  LOP3.LUT P0, RZ, R0, 0xff, RZ, 0xc0, !PT ;  /* 0x000000ff00ff7812 */ /* 0x001fe2000780c0ff */
[----:B------:R-:W-:Y:S02]  /*6a00*/  IMAD.MOV.U32 R8, RZ, RZ, 0x1 ;  /* 0x00000001ff087424 */ /* 0x000fe400078e00ff */
[----:B------:R-:W-:-:S10]  /*6a10*/  IMAD.MOV.U32 R0, RZ, RZ, RZ ;  /* 0x000000ffff007224 */ /* 0x000fd400078e00ff */
[----:B------:R-:W-:Y:S05]  /*6a20*/  @!P0 BRA `(.L_x_166) ;  /* 0x0000000c00348947 */ /* 0x000fea0003800000 */
[----:B------:R-:W0:Y:S01]  /*6a30*/  S2UR UR8, SR_CgaCtaId ;  /* 0x00000000000879c3 */ /* 0x000e220000008800 */
[----:B------:R-:W-:Y:S01]  /*6a40*/  LOP3.LUT P0, RZ, R3, 0x1f, RZ, 0xc0, !PT ;  /* 0x0000001f03ff7812 */ /* 0x000fe2000780c0ff */
[----:B------:R-:W-:Y:S01]  /*6a50*/  ULDC UR5, c[0x0][0x658] ;  /* 0x0001960000057ab9 */ /* 0x000fe20000000800 */
[----:B------:R-:W-:Y:S01]  /*6a60*/  UMOV UR6, 0xffffffff ;  /* 0xffffffff00067882 */ /* 0x000fe20000000000 */
[----:B------:R-:W-:Y:S01]  /*6a70*/  BSSY B0, `(.L_x_166) ;  /* 0x00000c8000007945 */ /* 0x000fe20003800000 */
[----:B------:R-:W-:Y:S01]  /*6a80*/  USHF.L.U32 UR6, UR6, UR5, URZ ;  /* 0x0000000506067299 */ /* 0x000fe2000800063f */
[C---:B------:R-:W-:Y:S01]  /*6a90*/  ISETP.NE.AND P3, PT, R4.reuse, RZ, PT ;  /* 0x000000ff0400720c */ /* 0x040fe20003f65270 */
[----:B------:R-:W-:Y:S01]  /*6aa0*/  IMAD.MOV.U32 R10, RZ, RZ, 0x1 ;  /* 0x00000001ff0a7424 */ /* 0x000fe200078e00ff */
[----:B------:R-:W-:Y:S01]  /*6ab0*/  ISETP.NE.OR P0, PT, R4, RZ, !P0 ;  /* 0x000000ff0400720c */ /* 0x000fe20004705670 */
[----:B------:R-:W-:Y:S01]  /*6ac0*/  IMAD.MOV.U32 R8, RZ, RZ, 0x1 ;  /* 0x00000001ff087424 */ /* 0x000fe200078e00ff */
[----:B------:R-:W-:Y:S01]  /*6ad0*/  ULDC UR4, c[0x0][0x600] ;  /* 0x0001800000047ab9 */ /* 0x000fe20000000800 */
[----:B------:R-:W-:Y:S01]  /*6ae0*/  IMAD.MOV.U32 R0, RZ, RZ, RZ ;  /* 0x000000ffff007224 */ /* 0x000fe200078e00ff */
[----:B------:R-:W-:Y:S01]  /*6af0*/  UMOV UR7, 0x1 ;  /* 0x0000000100077882 */ /* 0x000fe20000000000 */
[----:B------:R-:W-:-:S02]  /*6b00*/  UIADD3 UR22, UR39, 0x1, URZ ;  /* 0x0000000127167890 */ /* 0x000fc4000fffe03f */
[----:B------:R-:W-:Y:S02]  /*6b10*/  ULOP3.LUT UR23, UR36, 0x2, URZ, 0xfc, !UPT ;  /* 0x0000000224177892 */ /* 0x000fe4000f8efc3f */
[----:B------:R-:W-:Y:S02]  /*6b20*/  UIADD3 UR4, UR4, -0x1, URZ ;  /* 0xffffffff04047890 */ /* 0x000fe4000fffe03f */
[----:B------:R-:W-:Y:S02]  /*6b30*/  USHF.L.U32 UR5, UR7, UR5, URZ ;  /* 0x0000000507057299 */ /* 0x000fe4000800063f */
[----:B------:R-:W-:Y:S01]  /*6b40*/  ULOP3.LUT UR6, URZ, UR6, URZ, 0x33, !UPT ;  /* 0x000000063f067292 */ /* 0x000fe2000f8e333f */
[----:B------:R-:W-:Y:S01]  /*6b50*/  ULDC.64 UR20, c[0x0][0x198] ;  /* 0x0000660000147ab9 */ /* 0x000fe20000000a00 */
[----:B0-----:R-:W-:-:S10]  /*6b60*/  IMAD.U32 R9, RZ, RZ, UR8 ;  /* 0x00000008ff097e24 */ /* 0x001fd4000f8e00ff */
.L_x_178:
[----:B------:R-:W-:-:S03]  /*6b70*/  UMOV UR7, 0xffffffff ;  /* 0xffffffff00077882 */ /* 0x000fc60000000000 */
[----:B------:R-:W-:Y:S05]  /*6b80*/  BRA.DIV UR7, `(.L_x_167) ;  /* 0x0000000e07f47947 */ /* 0x000fea000b800000 */
[----:B------:R-:W-:-:S13]  /*6b90*/  ELECT P6, URZ, PT ;  /* 0x00000000003f782f */ /* 0x000fda00038c0000 */
.L_x_191:
[----:B------:R-:W0:Y:S01]  /*6ba0*/  LDC R3, c[0x0][0x28c] ;  /* 0x0000a300ff037b82 */ /* 0x000e220000000800 */
[----:B------:R-:W-:Y:S01]  /*6bb0*/  BSSY B1, `(.L_x_168) ;  /* 0x000003d000017945 */ /* 0x000fe20003800000 */
[----:B0-----:R-:W-:-:S13]  /*6bc0*/  ISETP.LT.OR P6, PT, R3, 0x1, !P6 ;  /* 0x000000010300780c */ /* 0x001fda00077c1670 */
[----:B------:R-:W-:Y:S05]  /*6bd0*/  @P6 BRA `(.L_x_169) ;  /* 0x0000000000e86947 */ /* 0x000fea0003800000 */
[----:B------:R-:W-:Y:S02]  /*6be0*/  IMAD R9, R18, 0x2, R9 ;  /* 0x0000000212097824 */ /* 0x000fe400078e0209 */
[----:B------:R-:W-:Y:S02]  /*6bf0*/  IMAD.SHL.U32 R7, R2, 0x80, RZ ;  /* 0x0000008002077824 */ /* 0x000fe400078e00ff */
[----:B------:R-:W-:Y:S02]  /*6c00*/  IMAD.MOV.U32 R13, RZ, RZ, RZ ;  /* 0x000000ffff0d7224 */ /* 0x000fe400078e00ff */
[----:B------:R-:W-:Y:S02]  /*6c10*/  IMAD.U32 R14, RZ, RZ, UR22 ;  /* 0x00000016ff0e7e24 */ /* 0x000fe4000f8e00ff */
[----:B------:R-:W-:Y:S02]  /*6c20*/  IMAD.MOV.U32 R2, RZ, RZ, R8 ;  /* 0x000000ffff027224 */ /* 0x000fe400078e0008 */
[----:B------:R-:W-:-:S02]  /*6c30*/  IMAD.MOV.U32 R4, RZ, RZ, R0 ;  /* 0x000000ffff047224 */ /* 0x000fc400078e0000 */
[----:B------:R-:W-:-:S07]  /*6c40*/  IMAD.SHL.U32 R6, R9, 0x20, RZ ;  /* 0x0000002009067824 */ /* 0x000fce00078e00ff */
.L_x_173:
[----:B------:R-:W0:Y:S01]  /*6c50*/  S2UR UR7, SR_CgaCtaId ;  /* 0x00000000000779c3 */ /* 0x000e220000008800 */
[----:B------:R-:W-:Y:S02]  /*6c60*/  MOV R12, 0x400 ;  /* 0x00000400000c7802 */ /* 0x000fe40000000f00 */
[----:B------:R-:W-:-:S05]  /*6c70*/  SHF.L.U32 R3, R2, 0x1f, RZ ;  /* 0x0000001f02037819 */ /* 0x000fca00000006ff */
[----:B------:R-:W1:Y:S01]  /*6c80*/  @!P3 LDC R5, c[0x0][0x500] ;  /* 0x00014000ff05bb82 */ /* 0x000e620000000800 */
[----:B0-----:R-:W-:-:S05]  /*6c90*/  IMAD.U32 R9, RZ, RZ, UR7 ;  /* 0x00000007ff097e24 */ /* 0x001fca000f8e00ff */
[----:B------:R-:W-:-:S05]  /*6ca0*/  LEA R11, R9, R12, 0x18 ;  /* 0x0000000c090b7211 */ /* 0x000fca00078ec0ff */
[----:B------:R-:W-:-:S04]  /*6cb0*/  IMAD R12, R4, 0x8, R11 ;  /* 0x00000008040c7824 */ /* 0x000fc800078e020b */
[----:B------:R-:W0:Y:S02]  /*6cc0*/  SYNCS.PHASECHK.TRANS64.TRYWAIT P1, [R12+URZ+0x20], R3 ;  /* 0x000020030c0075a7 */ /* 0x000e24000802017f */
[----:B01----:R-:W-:Y:S05]  /*6cd0*/  @!P1 BRA `(.L_x_170) ;  /* 0x0000000c00c09947 */ /* 0x003fea0003800000 */
.L_x_192:
[----:B------:R-:W-:Y:S01]  /*6ce0*/  UPRMT UR7, UR23, 0x9910, URZ ;  /* 0x0000991017077896 */ /* 0x000fe2000800003f */
[----:B------:R1:W-:Y:S03]  /*6cf0*/  @!P3 SYNCS.ARRIVE.TRANS64 RZ, [R12+URZ], R5 ;  /* 0x000000050cffb9a7 */ /* 0x0003e6000800003f */
[----:B------:R-:W-:-:S06]  /*6d00*/  UISETP.NE.AND UP0, UPT, UR7, 0x2, UPT ;  /* 0x000000020700788c */ /* 0x000fcc000bf05270 */
[----:B------:R-:W-:-:S13]  /*6d10*/  PLOP3.LUT P1, PT, PT, PT, UP0, 0x80, 0x0 ;  /* 0x000000000000781c */ /* 0x000fda0003f2f008 */
[----:B-1----:R-:W-:Y:S05]  /*6d20*/  @P1 BRA `(.L_x_171) ;  /* 0x0000000000041947 */ /* 0x002fea0003800000 */
[----:B------:R-:W-:Y:S01]  /*6d30*/  BPT.TRAP 0x1 ;  /* 0x000000040000795c */ /* 0x000fe20000300000 */
.L_x_171:
[----:B------:R-:W-:Y:S05]  /*6d40*/  @P0 BRA `(.L_x_172) ;  /* 0x0000000000040947 */ /* 0x000fea0003800000 */
[----:B------:R-:W-:Y:S01]  /*6d50*/  BPT.TRAP 0x1 ;  /* 0x000000040000795c */ /* 0x000fe20000300000 */
.L_x_172:
[----:B0-----:R-:W-:Y:S01]  /*6d60*/  IMAD R3, R4, 0x2, R9 ;  /* 0x0000000204037824 */ /* 0x001fe200078e0209 */
[----:B------:R-:W-:Y:S01]  /*6d70*/  R2UR UR9, R12 ;  /* 0x000000000c0972ca */ /* 0x000fe200000e0000 */
[----:B------:R-:W-:Y:S01]  /*6d80*/  VIADD R14, R14, 0xffffffff ;  /* 0xffffffff0e0e7836 */ /* 0x000fe20000000000 */
[----:B------:R-:W-:Y:S01]  /*6d90*/  UIADD3 UR14, UP0, UR20, 0xf0, URZ ;  /* 0x000000f0140e7890 */ /* 0x000fe2000ff1e03f */
[----:B------:R-:W-:Y:S01]  /*6da0*/  IMAD.SHL.U32 R3, R3, 0x400, RZ ;  /* 0x0000040003037824 */ /* 0x000fe200078e00ff */
[----:B------:R-:W-:Y:S01]  /*6db0*/  R2UR UR11, R6 ;  /* 0x00000000060b72ca */ /* 0x000fe200000e0000 */
[----:B------:R-:W-:Y:S01]  /*6dc0*/  UIADD3 UR24, UP1, UR20, 0x1f0, URZ ;  /* 0x000001f014187890 */ /* 0x000fe2000ff3e03f */
[----:B------:R-:W-:Y:S01]  /*6dd0*/  R2UR UR10, R13 ;  /* 0x000000000d0a72ca */ /* 0x000fe200000e0000 */
[--C-:B------:R-:W-:Y:S01]  /*6de0*/  IMAD R3, R3, 0x2, R11.reuse ;  /* 0x0000000203037824 */ /* 0x100fe200078e020b */
[----:B------:R-:W-:Y:S01]  /*6df0*/  R2UR UR12, R19 ;  /* 0x00000000130c72ca */ /* 0x000fe200000e0000 */
[C---:B------:R-:W-:Y:S01]  /*6e00*/  IMAD R11, R4.reuse, 0x2000, R11 ;  /* 0x00002000040b7824 */ /* 0x040fe200078e020b */
[----:B------:R-:W-:Y:S01]  /*6e10*/  R2UR UR18, R7 ;  /* 0x00000000071272ca */ /* 0x000fe200000e0000 */
[----:B------:R-:W-:Y:S01]  /*6e20*/  UIADD3.X UR15, URZ, UR21, URZ, UP0, !UPT ;  /* 0x000000153f0f7290 */ /* 0x000fe200087fe43f */
[----:B------:R-:W-:Y:S01]  /*6e30*/  R2UR UR7, R3 ;  /* 0x00000000030772ca */ /* 0x000fe200000e0000 */
[----:B------:R-:W-:Y:S01]  /*6e40*/  VIADD R4, R4, 0x1 ;  /* 0x0000000104047836 */ /* 0x000fe20000000000 */
[----:B------:R-:W-:Y:S01]  /*6e50*/  R2UR UR8, R11 ;  /* 0x000000000b0872ca */ /* 0x000fe200000e0000 */
[----:B------:R-:W-:Y:S01]  /*6e60*/  UIADD3.X UR25, URZ, UR21, URZ, UP1, !UPT ;  /* 0x000000153f197290 */ /* 0x000fe20008ffe43f */
[----:B------:R-:W-:Y:S01]  /*6e70*/  ISETP.GT.AND P2, PT, R14, 0x1, PT ;  /* 0x000000010e00780c */ /* 0x000fe20003f44270 */
[----:B------:R-:W-:Y:S01]  /*6e80*/  UMOV UR19, 0x30000 ;  /* 0x0003000000137882 */ /* 0x000fe20000000000 */
[----:B------:R-:W-:Y:S01]  /*6e90*/  UMOV UR16, 0x0 ;  /* 0x0000000000107882 */ /* 0x000fe20000000000 */
[----:B------:R-:W-:Y:S01]  /*6ea0*/  UMOV UR17, 0x10000000 ;  /* 0x1000000000117882 */ /* 0x000fe20000000000 */
[----:B------:R-:W-:Y:S01]  /*6eb0*/  ISETP.NE.AND P1, PT, R4, 0x4, PT ;  /* 0x000000040400780c */ /* 0x000fe20003f25270 */
[----:B------:R-:W-:-:S03]  /*6ec0*/  VIADD R13, R13, 0x20 ;  /* 0x000000200d0d7836 */ /* 0x000fc60000000000 */
[----:B------:R-:W-:Y:S01]  /*6ed0*/  SEL R3, RZ, 0x1, P1 ;  /* 0x00000001ff037807 */ /* 0x000fe20000800000 */
[----:B------:R-:W-:Y:S01]  /*6ee0*/  UIADD3 UR7, UR7, 0x180, URZ ;  /* 0x0000018007077890 */ /* 0x000fe2000fffe03f */
[----:B------:R-:W-:Y:S01]  /*6ef0*/  SEL R4, R4, RZ, P1 ;  /* 0x000000ff04047207 */ /* 0x000fe20000800000 */
[----:B------:R-:W-:Y:S01]  /*6f00*/  UIADD3 UR13, UR8, 0x4180, URZ ;  /* 0x00004180080d7890 */ /* 0x000fe2000fffe03f */
[----:B------:R-:W-:-:S04]  /*6f10*/  LOP3.LUT R2, R2, R3, RZ, 0x3c, !PT ;  /* 0x0000000302027212 */ /* 0x000fc800078e3cff */
[----:B------:R-:W-:Y:S02]  /*6f20*/  UMOV UR8, UR7 ;  /* 0x0000000700087c82 */ /* 0x000fe40008000000 */
[----:B------:R0:W-:Y:S02]  /*6f30*/  UTMALDG.3D.MULTICAST [UR8], [UR14], UR19, desc[UR16] ;  /* 0x000010080e0073b4 */ /* 0x0001e40008011813 */
[----:B0-----:R-:W-:Y:S01]  /*6f40*/  UMOV UR8, UR13 ;  /* 0x0000000d00087c82 */ /* 0x001fe20008000000 */
[----:B------:R-:W-:Y:S02]  /*6f50*/  UMOV UR11, UR18 ;  /* 0x00000012000b7c82 */ /* 0x000fe40008000000 */
[----:B------:R0:W-:Y:S02]  /*6f60*/  UTMALDG.3D [UR8], [UR24], desc[UR16] ;  /* 0x00001008180075b4 */ /* 0x0001e40008011000 */
[----:B0-----:R-:W-:Y:S05]  /*6f70*/  @P2 BRA `(.L_x_173) ;  /* 0xfffffffc00342947 */ /* 0x001fea000383ffff */
.L_x_169:
[----:B------:R-:W-:Y:S05]  /*6f80*/  BSYNC B1 ;  /* 0x0000000000017941 */ /* 0x000fea0003800000 */
.L_x_168:
[----:B------:R-:W-:Y:S01]  /*6f90*/  LOP3.LUT P4, RZ, R10, 0xff, RZ, 0xc0, !PT ;  /* 0x000000ff0aff7812 */ /* 0x000fe2000788c0ff */
[----:B------:R-:W-:Y:S01]  /*6fa0*/  VIADD R0, R0, UR39 ;  /* 0x0000002700007c36 */ /* 0x000fe20008000000 */
[----:B------:R-:W-:Y:S01]  /*6fb0*/  ULDC.64 UR8, c[0x0][0x650] ;  /* 0x0001940000087ab9 */ /* 0x000fe20000000a00 */
[----:B------:R-:W-:Y:S01]  /*6fc0*/  IMAD.U32 R3, RZ, RZ, UR39 ;  /* 0x00000027ff037e24 */ /* 0x000fe2000f8e00ff */
[----:B------:R-:W-:Y:S01]  /*6fd0*/  BSSY B1, `(.L_x_174) ;  /* 0x000006f000017945 */ /* 0x000fe20003800000 */
[----:B------:R-:W-:Y:S01]  /*6fe0*/  IMAD.MOV.U32 R18, RZ, RZ, -0x1 ;  /* 0xffffffffff127424 */ /* 0x000fe200078e00ff */
[----:B------:R-:W-:Y:S01]  /*6ff0*/  SHF.R.U32.HI R2, RZ, 0x2, R0 ;  /* 0x00000002ff027819 */ /* 0x000fe20000011600 */
[----:B------:R-:W-:Y:S01]  /*7000*/  IMAD.MOV.U32 R19, RZ, RZ, -0x1 ;  /* 0xffffffffff137424 */ /* 0x000fe200078e00ff */
[----:B------:R-:W-:Y:S02]  /*7010*/  ISETP.GT.U32.AND P1, PT, R0, 0x3, PT ;  /* 0x000000030000780c */ /* 0x000fe40003f24070 */
[----:B------:R-:W-:-:S02]  /*7020*/  LOP3.LUT R2, R2, 0x1, RZ, 0xc0, !PT ;  /* 0x0000000102027812 */ /* 0x000fc400078ec0ff */
[C---:B------:R-:W-:Y:S01]  /*7030*/  ISETP.LT.U32.AND P1, PT, R3.reuse, 0x4, P1 ;  /* 0x000000040300780c */ /* 0x040fe20000f21070 */
[----:B------:R-:W0:Y:S01]  /*7040*/  @P4 S2R R9, SR_CgaCtaId ;  /* 0x0000000000094919 */ /* 0x000e220000008800 */
[----:B------:R-:W-:Y:S02]  /*7050*/  @P4 MOV R4, 0x400 ;  /* 0x0000040000044802 */ /* 0x000fe40000000f00 */
[----:B------:R-:W-:Y:S02]  /*7060*/  ISETP.NE.U32.AND P2, PT, R2, 0x1, PT ;  /* 0x000000010200780c */ /* 0x000fe40003f45070 */
[----:B------:R-:W-:Y:S02]  /*7070*/  LOP3.LUT R0, R0, 0x3, RZ, 0xc0, !PT ;  /* 0x0000000300007812 */ /* 0x000fe400078ec0ff */
[----:B------:R-:W-:Y:S02]  /*7080*/  ISETP.GT.U32.AND P2, PT, R3, 0x3, !P2 ;  /* 0x000000030300780c */ /* 0x000fe40005744070 */
[----:B------:R-:W-:-:S02]  /*7090*/  SEL R3, RZ, 0x1, !P1 ;  /* 0x00000001ff037807 */ /* 0x000fc40004800000 */
[----:B------:R-:W-:Y:S02]  /*70a0*/  SEL R2, RZ, 0x1, !P2 ;  /* 0x00000001ff027807 */ /* 0x000fe40005000000 */
[----:B------:R-:W-:Y:S02]  /*70b0*/  PRMT R10, RZ, 0x7610, R10 ;  /* 0x00007610ff0a7816 */ /* 0x000fe4000000000a */
[--C-:B------:R-:W-:Y:S01]  /*70c0*/  LOP3.LUT R8, R2, R8, R3.reuse, 0x96, !PT ;  /* 0x0000000802087212 */ /* 0x100fe200078e9603 */
[----:B------:R-:W-:Y:S01]  /*70d0*/  IMAD.MOV.U32 R2, RZ, RZ, -0x1 ;  /* 0xffffffffff027424 */ /* 0x000fe200078e00ff */
[----:B------:R-:W-:Y:S02]  /*70e0*/  PRMT R3, RZ, 0x7610, R3 ;  /* 0x00007610ff037816 */ /* 0x000fe40000000003 */
[----:B0-----:R-:W-:-:S04]  /*70f0*/  @P4 LEA R4, R9, R4, 0x18 ;  /* 0x0000000409044211 */ /* 0x001fc800078ec0ff */
[----:B------:R0:W-:Y:S01]  /*7100*/  @P4 SYNCS.ARRIVE.TRANS64.A1T0 RZ, [R4+URZ+0x78], RZ ;  /* 0x000078ff04ff49a7 */ /* 0x0001e2000810003f */
[----:B------:R-:W-:-:S04]  /*7110*/  IADD3 R16, P4, R16, UR50, RZ ;  /* 0x0000003210107c10 */ /* 0x000fc8000ff9e0ff */
[----:B------:R-:W-:Y:S02]  /*7120*/  IADD3.X R17, R17, UR37, RZ, P4, !PT ;  /* 0x0000002511117c10 */ /* 0x000fe4000a7fe4ff */
[----:B------:R-:W-:-:S04]  /*7130*/  ISETP.GE.U32.AND P4, PT, R16, UR8, PT ;  /* 0x0000000810007c0c */ /* 0x000fc8000bf86070 */
[----:B------:R-:W-:-:S13]  /*7140*/  ISETP.GE.U32.AND.EX P1, PT, R17, UR9, PT, P4 ;  /* 0x0000000911007c0c */ /* 0x000fda000bf26140 */
[----:B0-----:R-:W-:Y:S05]  /*7150*/  @P1 BRA `(.L_x_175) ;  /* 0x0000000400581947 */ /* 0x001fea0003800000 */
[----:B------:R-:W0:Y:S01]  /*7160*/  S2UR UR7, SR_CTAID.X ;  /* 0x00000000000779c3 */ /* 0x000e220000002500 */
[----:B------:R-:W-:Y:S01]  /*7170*/  ULDC.64 UR8, c[0x0][0x628] ;  /* 0x00018a0000087ab9 */ /* 0x000fe20000000a00 */
[----:B------:R-:W-:Y:S01]  /*7180*/  ULDC UR10, c[0x0][0x150] ;  /* 0x00005400000a7ab9 */ /* 0x000fe20000000800 */
[----:B------:R-:W-:Y:S01]  /*7190*/  ISETP.NE.U32.AND P1, PT, RZ, UR8, PT ;  /* 0x00000008ff007c0c */ /* 0x000fe2000bf25070 */
[----:B------:R-:W-:Y:S01]  /*71a0*/  ULDC UR11, c[0x0][0x630] ;  /* 0x00018c00000b7ab9 */ /* 0x000fe20000000800 */
[----:B------:R-:W-:Y:S01]  /*71b0*/  ULDC UR13, c[0x0][0x154] ;  /* 0x00005500000d7ab9 */ /* 0x000fe20000000800 */
[----:B------:R-:W-:Y:S01]  /*71c0*/  IMAD.MOV.U32 R2, RZ, RZ, R16 ;  /* 0x000000ffff027224 */ /* 0x000fe200078e0010 */
[----:B------:R-:W-:Y:S01]  /*71d0*/  ISETP.NE.AND.EX P1, PT, RZ, UR9, PT, P1 ;  /* 0x00000009ff007c0c */ /* 0x000fe2000bf25310 */
[----:B------:R-:W1:Y:S01]  /*71e0*/  S2UR UR12, SR_CTAID.Y ;  /* 0x00000000000c79c3 */ /* 0x000e620000002600 */
[----:B0-----:R-:W-:-:S05]  /*71f0*/  I2FP.F32.U32 R3, UR7 ;  /* 0x0000000700037c45 */ /* 0x001fca0008201000 */
[----:B------:R-:W-:Y:S01]  /*7200*/  FMUL R12, R3, UR10 ;  /* 0x0000000a030c7c20 */ /* 0x000fe20008400000 */
[----:B------:R-:W-:-:S05]  /*7210*/  IMAD.MOV.U32 R3, RZ, RZ, R17 ;  /* 0x000000ffff037224 */ /* 0x000fca00078e0011 */
[----:B------:R-:W-:Y:S05]  /*7220*/  @!P1 BRA `(.L_x_176) ;  /* 0x0000000000289947 */ /* 0x000fea0003800000 */
[----:B------:R-:W-:Y:S02]  /*7230*/  ULDC UR10, c[0x0][0x634] ;  /* 0x00018d00000a7ab9 */ /* 0x000fe40000000800 */
[----:B------:R-:W-:-:S05]  /*7240*/  IADD3 R7, P1, R16, UR10, RZ ;  /* 0x0000000a10077c10 */ /* 0x000fca000ff3e0ff */
[----:B------:R-:W-:-:S04]  /*7250*/  IMAD.X R11, RZ, RZ, R17, P1 ;  /* 0x000000ffff0b7224 */ /* 0x000fc800008e0611 */
[----:B------:R-:W-:-:S04]  /*7260*/  IMAD.WIDE.U32 R4, R11, UR8, RZ ;  /* 0x000000080b047c25 */ /* 0x000fc8000f8e00ff */
[----:B------:R-:W-:-:S04]  /*7270*/  IMAD.WIDE.U32 R4, P1, R7, UR9, R4 ;  /* 0x0000000907047c25 */ /* 0x000fc8000f820004 */
[----:B------:R-:W-:-:S04]  /*7280*/  IMAD.WIDE.U32 R6, R7, UR8, RZ ;  /* 0x0000000807067c25 */ /* 0x000fc8000f8e00ff */
[----:B------:R-:W-:Y:S01]  /*7290*/  IMAD.X R3, RZ, RZ, RZ, P1 ;  /* 0x000000ffff037224 */ /* 0x000fe200008e06ff */
[----:B------:R-:W-:Y:S01]  /*72a0*/  IADD3 RZ, P1, R7, R4, RZ ;  /* 0x0000000407ff7210 */ /* 0x000fe20007f3e0ff */
[----:B------:R-:W-:-:S04]  /*72b0*/  IMAD.MOV.U32 R2, RZ, RZ, R5 ;  /* 0x000000ffff027224 */ /* 0x000fc800078e0005 */
[----:B------:R-:W-:-:S08]  /*72c0*/  IMAD.WIDE.U32.X R2, R11, UR9, R2, P1 ;  /* 0x000000090b027c25 */ /* 0x000fd000088e0402 */
.L_x_176:
[--C-:B------:R-:W-:Y:S01]  /*72d0*/  SHF.R.U64 R19, R2, UR11, R3.reuse ;  /* 0x0000000b02137c19 */ /* 0x100fe20008001203 */
[----:B------:R-:W0:Y:S01]  /*72e0*/  F2I.U32.TRUNC.NTZ R12, R12 ;  /* 0x0000000c000c7305 */ /* 0x000e22000020f000 */
[----:B------:R-:W-:Y:S01]  /*72f0*/  SHF.R.U32.HI R2, RZ, UR11, R3 ;  /* 0x0000000bff027c19 */ /* 0x000fe20008011603 */
[----:B------:R-:W-:Y:S01]  /*7300*/  ULDC.64 UR8, c[0x0][0x620] ;  /* 0x0001880000087ab9 */ /* 0x000fe20000000a00 */
[----:B------:R-:W-:Y:S01]  /*7310*/  IADD3 R5, P1, RZ, -R19, RZ ;  /* 0x80000013ff057210 */ /* 0x000fe20007f3e0ff */
[----:B------:R-:W-:Y:S01]  /*7320*/  ULDC.64 UR14, c[0x0][0x640] ;  /* 0x00019000000e7ab9 */ /* 0x000fe20000000a00 */
[----:B-1----:R-:W-:Y:S01]  /*7330*/  I2FP.F32.U32 R4, UR12 ;  /* 0x0000000c00047c45 */ /* 0x002fe20008201000 */
[----:B------:R-:W1:Y:S01]  /*7340*/  LDC R11, c[0x0][0x610] ;  /* 0x00018400ff0b7b82 */ /* 0x000e620000000800 */
[----:B------:R-:W-:Y:S01]  /*7350*/  ULDC UR11, c[0x0][0x658] ;  /* 0x00019600000b7ab9 */ /* 0x000fe20000000800 */
[----:B------:R-:W-:Y:S01]  /*7360*/  IMAD.X R2, RZ, RZ, ~R2, P1 ;  /* 0x000000ffff027224 */ /* 0x000fe200008e0e02 */
[----:B------:R-:W-:Y:S01]  /*7370*/  ISETP.NE.U32.AND P1, PT, RZ, UR14, PT ;  /* 0x0000000eff007c0c */ /* 0x000fe2000bf25070 */
[----:B------:R-:W-:Y:S01]  /*7380*/  FMUL R6, R4, UR13 ;  /* 0x0000000d04067c20 */ /* 0x000fe20008400000 */
[----:B------:R-:W-:Y:S01]  /*7390*/  ULDC UR13, c[0x0][0x648] ;  /* 0x00019200000d7ab9 */ /* 0x000fe20000000800 */
[----:B------:R-:W-:Y:S01]  /*73a0*/  IMAD R4, R2, UR8, RZ ;  /* 0x0000000802047c24 */ /* 0x000fe2000f8e02ff */
[----:B------:R-:W-:Y:S01]  /*73b0*/  ISETP.NE.AND.EX P1, PT, RZ, UR15, PT, P1 ;  /* 0x0000000fff007c0c */ /* 0x000fe2000bf25310 */
[C---:B------:R-:W-:Y:S01]  /*73c0*/  IMAD.WIDE.U32 R2, R5.reuse, UR8, R16 ;  /* 0x0000000805027c25 */ /* 0x040fe2000f8e0010 */
[----:B0-----:R-:W-:Y:S01]  /*73d0*/  R2UR UR8, R12 ;  /* 0x000000000c0872ca */ /* 0x001fe200000e0000 */
[----:B------:R-:W0:Y:S02]  /*73e0*/  F2I.U32.TRUNC.NTZ R6, R6 ;  /* 0x0000000600067305 */ /* 0x000e24000020f000 */
[----:B------:R-:W-:Y:S01]  /*73f0*/  IMAD R5, R5, UR9, R4 ;  /* 0x0000000905057c24 */ /* 0x000fe2000f8e0204 */
[----:B------:R-:W-:-:S03]  /*7400*/  ULDC UR9, c[0x0][0x618] ;  /* 0x0001860000097ab9 */ /* 0x000fc60000000800 */
[----:B------:R-:W-:-:S05]  /*7410*/  IMAD.IADD R3, R3, 0x1, R5 ;  /* 0x0000000103037824 */ /* 0x000fca00078e0205 */
[--C-:B------:R-:W-:Y:S02]  /*7420*/  SHF.R.U64 R12, R2, UR9, R3.reuse ;  /* 0x00000009020c7c19 */ /* 0x100fe40008001203 */
[----:B------:R-:W-:Y:S01]  /*7430*/  SHF.R.U32.HI R3, RZ, UR9, R3 ;  /* 0x00000009ff037c19 */ /* 0x000fe20008011603 */
[----:B------:R-:W-:Y:S01]  /*7440*/  ULDC UR9, c[0x0][0x608] ;  /* 0x0001820000097ab9 */ /* 0x000fe20000000800 */
[----:B0-----:R-:W-:Y:S02]  /*7450*/  R2UR UR10, R6 ;  /* 0x00000000060a72ca */ /* 0x001fe400000e0000 */
[--C-:B------:R-:W-:Y:S02]  /*7460*/  SHF.R.U64 R14, R12, UR9, R3.reuse ;  /* 0x000000090c0e7c19 */ /* 0x100fe40008001203 */
[----:B------:R-:W-:Y:S01]  /*7470*/  SHF.R.U32.HI R3, RZ, UR9, R3 ;  /* 0x00000009ff037c19 */ /* 0x000fe20008011603 */
[----:B------:R-:W-:-:S03]  /*7480*/  UIADD3 UR9, -UR8, URZ, URZ ;  /* 0x0000003f08097290 */ /* 0x000fc6000fffe13f */
[--C-:B------:R-:W-:Y:S01]  /*7490*/  SHF.R.U64 R18, R14, UR11, R3.reuse ;  /* 0x0000000b0e127c19 */ /* 0x100fe20008001203 */
[----:B------:R-:W-:Y:S01]  /*74a0*/  ULDC UR8, c[0x0][0x144] ;  /* 0x0000510000087ab9 */ /* 0x000fe20000000800 */
[----:B------:R-:W-:-:S03]  /*74b0*/  SHF.R.U32.HI R3, RZ, UR11, R3 ;  /* 0x0000000bff037c19 */ /* 0x000fc60008011603 */
[----:B------:R-:W-:Y:S01]  /*74c0*/  IMAD.MOV.U32 R2, RZ, RZ, R18 ;  /* 0x000000ffff027224 */ /* 0x000fe200078e0012 */
[----:B------:R-:W-:Y:S06]  /*74d0*/  @!P1 BRA `(.L_x_177) ;  /* 0x0000000000289947 */ /* 0x000fec0003800000 */
        /* <DEDUP_REMOVED lines=10> */
.L_x_177:
[----:B------:R-:W-:Y:S01]  /*7580*/  UISETP.NE.AND UP0, UPT, UR38, URZ, UPT ;  /* 0x0000003f2600728c */ /* 0x000fe2000bf05270 */
[----:B------:R-:W-:Y:S01]  /*7590*/  SHF.R.U64 R3, R2, UR13, R3 ;  /* 0x0000000d02037c19 */ /* 0x000fe20008001203 */
[----:B------:R-:W-:Y:S01]  /*75a0*/  UIADD3 UR10, -UR10, URZ, URZ ;  /* 0x0000003f0a0a7290 */ /* 0x000fe2000fffe13f */
[----:B------:R-:W-:Y:S01]  /*75b0*/  LOP3.LUT R2, R14, UR6, RZ, 0xc0, !PT ;  /* 0x000000060e027c12 */ /* 0x000fe2000f8ec0ff */
[----:B------:R-:W-:Y:S02]  /*75c0*/  UIMAD UR7, UR8, UR9, UR7 ;  /* 0x00000009080772a4 */ /* 0x000fe4000f8e0207 */
[----:B------:R-:W-:Y:S01]  /*75d0*/  IMAD.MOV R5, RZ, RZ, -R3 ;  /* 0x000000ffff057224 */ /* 0x000fe200078e0a03 */
[----:B------:R-:W-:Y:S01]  /*75e0*/  ULDC UR8, c[0x0][0x148] ;  /* 0x0000520000087ab9 */ /* 0x000fe20000000800 */
[----:B------:R-:W-:Y:S01]  /*75f0*/  IMAD R4, R3, UR5, R2 ;  /* 0x0000000503047c24 */ /* 0x000fe2000f8e0202 */
[----:B------:R-:W-:Y:S02]  /*7600*/  LOP3.LUT R3, R12, UR4, RZ, 0xc0, !PT ;  /* 0x000000040c037c12 */ /* 0x000fe4000f8ec0ff */
[----:B------:R-:W-:Y:S01]  /*7610*/  @UP0 UIMAD UR7, UR8, UR10, UR12 ;  /* 0x0000000a080702a4 */ /* 0x000fe2000f8e020c */
[----:B------:R-:W-:-:S02]  /*7620*/  PLOP3.LUT P1, PT, PT, PT, UP0, 0x80, 0x0 ;  /* 0x000000000000781c */ /* 0x000fc40003f2f008 */
[----:B------:R-:W-:Y:S02]  /*7630*/  ULDC UR8, c[0x0][0x638] ;  /* 0x00018e0000087ab9 */ /* 0x000fe40000000800 */
[----:B------:R-:W-:Y:S02]  /*7640*/  IMAD R2, R5, UR8, R18 ;  /* 0x0000000805027c24 */ /* 0x000fe4000f8e0212 */
[----:B-1----:R-:W-:Y:S01]  /*7650*/  IMAD R11, R4, R11, UR7 ;  /* 0x00000007040b7e24 */ /* 0x002fe2000f8e020b */
[----:B------:R-:W-:Y:S01]  /*7660*/  ULDC UR7, c[0x0][0x600] ;  /* 0x0001800000077ab9 */ /* 0x000fe20000000800 */
[----:B------:R-:W-:Y:S02]  /*7670*/  IMAD.MOV.U32 R4, RZ, RZ, 0x1 ;  /* 0x00000001ff047424 */ /* 0x000fe400078e00ff */
[----:B------:R-:W-:-:S03]  /*7680*/  IMAD R18, R2, UR7, R3 ;  /* 0x0000000702127c24 */ /* 0x000fc6000f8e0203 */
[----:B------:R-:W-:Y:S02]  /*7690*/  PRMT R3, R4, 0x7610, R3 ;  /* 0x0000761004037816 */ /* 0x000fe40000000003 */
[----:B------:R-:W-:Y:S02]  /*76a0*/  SEL R2, R18, R11, !P1 ;  /* 0x0000000b12027207 */ /* 0x000fe40004800000 */
[----:B------:R-:W-:-:S07]  /*76b0*/  SEL R18, R11, R18, !P1 ;  /* 0x000000120b127207 */ /* 0x000fce0004800000 */
.L_x_175:
[----:B------:R-:W-:Y:S05]  /*76c0*/  BSYNC B1 ;  /* 0x0000000000017941 */ /* 0x000fea0003800000 */
.L_x_174:
[----:B------:R-:W-:-:S13]  /*76d0*/  LOP3.LUT P1, RZ, R3, 0xff, RZ, 0xc0, !PT ;  /* 0x000000ff03ff7812 */ /* 0x000fda000782c0ff */
[----:B------:R-:W-:Y:S05]  /*76e0*/  @P1 BRA `(.L_x_178) ;  /* 0xfffffff400201947 */ /* 0x000fea000383ffff */
[----:B------:R-:W-:Y:S05]  /*76f0*/  BSYNC B0 ;  /* 0x0000000000007941 */ /* 0x000fea0003800000 */
.L_x_166:
[----:B------:R-:W-:-:S03]  /*7700*/  UMOV UR7, 0xffffffff ;  /* 0xffffffff00077882 */ /* 0x000fc60000000000 */
[----:B------:R-:W-:Y:S05]  /*7710*/  BRA.DIV UR7, `(.L_x_179) ;  /* 0x0000000607447947 */ /* 0x000fea000b800000 */
[----:B------:R-:W-:-:S13]  /*7720*/  ELECT P6, URZ, PT ;  /* 0x00000000003f782f */ /* 0x000fda00038c0000 */
.L_x_195:
[----:B------:R-:W-:Y:S04]  /*7730*/  BSSY B0, `(.L_x_180) ;  /* 0x000002c000007945 */ /* 0x000fe80003800000 */
[----:B------:R-:W-:Y:S05]  /*7740*/  @!P6 BRA `(.L_x_181) ;  /* 0x0000000000a8e947 */ /* 0x000fea0003800000 */
[----:B------:R-:W-:-:S04]  /*7750*/  ULOP3.LUT UR7, UR36, 0x2, URZ, 0xfc, !UPT ;  /* 0x0000000224077892 */ /* 0x000fc8000f8efc3f */
[----:B------:R-:W-:-:S06]  /*7760*/  UISETP.NE.AND UP0, UPT, UR7, 0x3, UPT ;  /* 0x000000030700788c */ /* 0x000fcc000bf05270 */
[----:B------:R-:W-:-:S13]  /*7770*/  PLOP3.LUT P0, PT, PT, PT, UP0, 0x80, 0x0 ;  /* 0x000000000000781c */ /* 0x000fda0003f0f008 */
[----:B------:R-:W-:Y:S05]  /*7780*/  @!P0 BRA `(.L_x_182) ;  /* 0x0000000000048947 */ /* 0x000fea0003800000 */
[----:B------:R-:W-:Y:S01]  /*7790*/  BPT.TRAP 0x1 ;  /* 0x000000040000795c */ /* 0x000fe20000300000 */
.L_x_182:
[----:B------:R-:W0:Y:S01]  /*77a0*/  S2R R3, SR_CgaCtaId ;  /* 0x0000000000037919 */ /* 0x000e220000008800 */
[----:B------:R-:W-:-:S04]  /*77b0*/  MOV R2, 0x400 ;  /* 0x0000040000027802 */ /* 0x000fc80000000f00 */
[----:B0-----:R-:W-:Y:S02]  /*77c0*/  LEA R3, R3, R2, 0x18 ;  /* 0x0000000203037211 */ /* 0x001fe400078ec0ff */
[----:B------:R-:W-:-:S03]  /*77d0*/  SHF.L.U32 R2, R8, 0x1f, RZ ;  /* 0x0000001f08027819 */ /* 0x000fc600000006ff */
[----:B------:R-:W-:-:S04]  /*77e0*/  VIADD R3, R3, 0x20 ;  /* 0x0000002003037836 */ /* 0x000fc80000000000 */
[C---:B------:R-:W-:Y:S02]  /*77f0*/  IMAD R7, R0.reuse, 0x8, R3 ;  /* 0x0000000800077824 */ /* 0x040fe400078e0203 */
[----:B------:R-:W-:Y:S02]  /*7800*/  VIADD R0, R0, 0x1 ;  /* 0x0000000100007836 */ /* 0x000fe40000000000 */
[----:B------:R-:W0:Y:S03]  /*7810*/  SYNCS.PHASECHK.TRANS64.TRYWAIT P0, [R7+URZ], R2 ;  /* 0x00000002070075a7 */ /* 0x000e26000800017f */
[----:B------:R-:W-:-:S04]  /*7820*/  ISETP.NE.AND P1, PT, R0, 0x4, PT ;  /* 0x000000040000780c */ /* 0x000fc80003f25270 */
[----:B------:R-:W-:Y:S02]  /*7830*/  SEL R5, RZ, 0x1, P1 ;  /* 0x00000001ff057807 */ /* 0x000fe40000800000 */
[----:B------:R-:W-:Y:S02]  /*7840*/  SEL R0, R0, RZ, P1 ;  /* 0x000000ff00007207 */ /* 0x000fe40000800000 */
[----:B------:R-:W-:-:S03]  /*7850*/  LOP3.LUT R5, R8, R5, RZ, 0x3c, !PT ;  /* 0x0000000508057212 */ /* 0x000fc600078e3cff */
[----:B------:R-:W-:Y:S01]  /*7860*/  IMAD R9, R0, 0x8, R3 ;  /* 0x0000000800097824 */ /* 0x000fe200078e0203 */
[----:B------:R-:W-:Y:S01]  /*7870*/  SHF.L.U32 R4, R5, 0x1f, RZ ;  /* 0x0000001f05047819 */ /* 0x000fe200000006ff */
[----:B0-----:R-:W-:Y:S06]  /*7880*/  @!P0 BRA `(.L_x_183) ;  /* 0x0000000400088947 */ /* 0x001fec0003800000 */
.L_x_196:
[----:B------:R-:W1:Y:S01]  /*7890*/  SYNCS.PHASECHK.TRANS64.TRYWAIT P0, [R9+URZ], R4 ;  /* 0x00000004090075a7 */ /* 0x000e62000800017f */
[----:B------:R-:W-:-:S05]  /*78a0*/  VIADD R0, R0, 0x1 ;  /* 0x0000000100007836 */ /* 0x000fca0000000000 */
[----:B------:R-:W-:-:S04]  /*78b0*/  ISETP.NE.AND P1, PT, R0, 0x4, PT ;  /* 0x000000040000780c */ /* 0x000fc80003f25270 */
[----:B0-----:R-:W-:Y:S02]  /*78c0*/  SEL R2, RZ, 0x1, P1 ;  /* 0x00000001ff027807 */ /* 0x001fe40000800000 */
[----:B------:R-:W-:Y:S02]  /*78d0*/  SEL R0, R0, RZ, P1 ;  /* 0x000000ff00007207 */ /* 0x000fe40000800000 */
[----:B------:R-:W-:-:S03]  /*78e0*/  LOP3.LUT R7, R5, R2, RZ, 0x3c, !PT ;  /* 0x0000000205077212 */ /* 0x000fc600078e3cff */
[----:B------:R-:W-:Y:S01]  /*78f0*/  IMAD R6, R0, 0x8, R3 ;  /* 0x0000000800067824 */ /* 0x000fe200078e0203 */
[----:B------:R-:W-:Y:S01]  /*7900*/  SHF.L.U32 R5, R7, 0x1f, RZ ;  /* 0x0000001f07057819 */ /* 0x000fe200000006ff */
[----:B-1----:R-:W-:Y:S06]  /*7910*/  @!P0 BRA `(.L_x_184) ;  /* 0x0000000000f88947 */ /* 0x002fec0003800000 */
.L_x_197:
[----:B------:R-:W1:Y:S01]  /*7920*/  SYNCS.PHASECHK.TRANS64.TRYWAIT P0, [R6+URZ], R5 ;  /* 0x00000005060075a7 */ /* 0x000e62000800017f */
[----:B------:R-:W-:-:S05]  /*7930*/  VIADD R0, R0, 0x1 ;  /* 0x0000000100007836 */ /* 0x000fca0000000000 */
[----:B------:R-:W-:-:S04]  /*7940*/  ISETP.NE.AND P1, PT, R0, 0x4, PT ;  /* 0x000000040000780c */ /* 0x000fc80003f25270 */
[----:B------:R-:W-:Y:S02]  /*7950*/  SEL R2, RZ, 0x1, P1 ;  /* 0x00000001ff027807 */ /* 0x000fe40000800000 */
[----:B------:R-:W-:Y:S02]  /*7960*/  SEL R0, R0, RZ, P1 ;  /* 0x000000ff00007207 */ /* 0x000fe40000800000 */
[----:B------:R-:W-:Y:S01]  /*7970*/  LOP3.LUT R2, R7, R2, RZ, 0x3c, !PT ;  /* 0x0000000207027212 */ /* 0x000fe200078e3cff */
[----:B-1----:R-:W-:Y:S06]  /*7980*/  @!P0 BRA `(.L_x_185) ;  /* 0x0000000000f08947 */ /* 0x002fec0003800000 */
.L_x_198:
[----:B------:R-:W-:Y:S01]  /*7990*/  IMAD R3, R0, 0x8, R3 ;  /* 0x0000000800037824 */ /* 0x000fe200078e0203 */
[----:B------:R-:W-:-:S07]  /*79a0*/  SHF.L.U32 R0, R2, 0x1f, RZ ;  /* 0x0000001f02007819 */ /* 0x000fce00000006ff */
.L_x_186:
[----:B---3--:R3:W4:Y:S02]  /*79b0*/  SYNCS.PHASECHK.TRANS64.TRYWAIT P0, [R3+URZ], R0 ;  /* 0x00000000030075a7 */ /* 0x008724000800017f */
[----:B----4-:R-:W-:Y:S05]  /*79c0*/  @!P0 NANOSLEEP.SYNCS 0x989680 ;  /* 0x009896800000895d */ /* 0x010fea0003900000 */
[----:B------:R-:W4:Y:S02]  /*79d0*/  @!P0 SYNCS.PHASECHK.TRANS64 P0, [R3+URZ], R0 ;  /* 0x00000000030085a7 */ /* 0x000f24000800007f */
[----:B----4-:R-:W-:Y:S05]  /*79e0*/  @!P0 BRA `(.L_x_186) ;  /* 0xfffffffc00f08947 */ /* 0x010fea000383ffff */
.L_x_181:
[----:B------:R-:W-:Y:S05]  /*79f0*/  BSYNC B0 ;  /* 0x0000000000007941 */ /* 0x000fea0003800000 */
.L_x_180:
[----:B------:R-:W-:Y:S05]  /*7a00*/  EXIT ;  /* 0x000000000000794d */ /* 0x000fea0003800000 */
.L_x_18:
[----:B0-----:R0:W1:Y:S02]  /*7a10*/  SYNCS.PHASECHK.TRANS64.TRYWAIT P0, [R94+URZ], R3 ;  /* 0x000000035e0075a7 */ /* 0x001064000800017f */
[----:B-1----:R-:W-:Y:S05]  /*7a20*/  @!P0 NANOSLEEP.SYNCS 0x989680 ;  /* 0x009896800000895d */ /* 0x002fea0003900000 */
[----:B------:R-:W1:Y:S02]  /*7a30*/  @!P0 SYNCS.PHASECHK.TRANS64 P0, [R94+URZ], R3 ;  /* 0x000000035e0085a7 */ /* 0x000e64000800007f */
[----:B-1----:R-:W-:Y:S05]  /*7a40*/  @!P0 BRA `(.L_x_18) ;  /* 0xfffffffc00f08947 */ /* 0x002fea000383ffff */
[----:B------:R-:W-:Y:S05]  /*7a50*/  BRA `(.L_x_187) ;  /* 0xffffff9c00647947 */ /* 0x000fea000383ffff */
.L_x_23:
[----:B-1----:R1:W2:Y:S02]  /*7a60*/  SYNCS.PHASECHK.TRANS64.TRYWAIT P1, [R3+URZ], R0 ;  /* 0x00000000030075a7 */ /* 0x0022a4000802017f */
[----:B--2---:R-:W-:Y:S05]  /*7a70*/  @!P1 NANOSLEEP.SYNCS 0x989680 ;  /* 0x009896800000995d */ /* 0x004fea0003900000 */
[----:B------:R-:W2:Y:S02]  /*7a80*/  @!P1 SYNCS.PHASECHK.TRANS64 P1, [R3+URZ], R0 ;  /* 0x00000000030095a7 */ /* 0x000ea4000802007f */
[----:B--2---:R-:W-:Y:S05]  /*7a90*/  @!P1 BRA `(.L_x_23) ;  /* 0xfffffffc00f09947 */ /* 0x004fea000383ffff */
[----:B------:R-:W-:Y:S05]  /*7aa0*/  BRA `(.L_x_22) ;  /* 0xffffff9c00cc7947 */ /* 0x000fea000383ffff */
.L_x_28:
[----:B-1----:R-:W-:-:S04]  /*7ab0*/  IMAD.U32 R5, RZ, RZ, UR4 ;  /* 0x00000004ff057e24 */ /* 0x002fc8000f8e00ff */
[----:B------:R1:W2:Y:S03]  /*7ac0*/  SYNCS.PHASECHK.TRANS64.TRYWAIT P1, [R5+URZ], R4 ;  /* 0x00000004050075a7 */ /* 0x0002a6000802017f */
[----:B--2---:R-:W-:Y:S05]  /*7ad0*/  @!P1 NANOSLEEP.SYNCS 0x989680 ;  /* 0x009896800000995d */ /* 0x004fea0003900000 */
[----:B------:R-:W2:Y:S02]  /*7ae0*/  @!P1 SYNCS.PHASECHK.TRANS64 P1, [R5+URZ], R4 ;  /* 0x00000004050095a7 */ /* 0x000ea4000802007f */
[----:B--2---:R-:W-:Y:S05]  /*7af0*/  @!P1 BRA `(.L_x_28) ;  /* 0xfffffffc00ec9947 */ /* 0x004fea000383ffff */
[----:B------:R-:W-:Y:S05]  /*7b00*/  BRA `(.L_x_27) ;  /* 0xffffffa000447947 */ /* 0x000fea000383ffff */
.L_x_34:
[----:B0-----:R0:W1:Y:S02]  /*7b10*/  SYNCS.PHASECHK.TRANS64.TRYWAIT P0, [R94+URZ+0x10], R3 ;  /* 0x000010035e0075a7 */ /* 0x001064000800017f */
[----:B-1----:R-:W-:Y:S05]  /*7b20*/  @!P0 NANOSLEEP.SYNCS 0x989680 ;  /* 0x009896800000895d */ /* 0x002fea0003900000 */
[----:B------:R-:W1:Y:S02]  /*7b30*/  @!P0 SYNCS.PHASECHK.TRANS64 P0, [R94+URZ+0x10], R3 ;  /* 0x000010035e0085a7 */ /* 0x000e64000800007f */
[----:B-1----:R-:W-:Y:S05]  /*7b40*/  @!P0 BRA `(.L_x_34) ;  /* 0xfffffffc00f08947 */ /* 0x002fea000383ffff */
[----:B------:R-:W-:Y:S05]  /*7b50*/  BRA `(.L_x_188) ;  /* 0xffffffa400547947 */ /* 0x000fea000383ffff */
.L_x_167:
[----:B------:R-:W-:Y:S01]  /*7b60*/  BSSY B1, `(.L_x_189) ;  /* 0x0000006000017945 */ /* 0x000fe20003800000 */
[----:B------:R-:W-:-:S07]  /*7b70*/  IMAD.MOV.U32 R15, RZ, RZ, -0x1 ;  /* 0xffffffffff0f7424 */ /* 0x000fce00078e00ff */
[----:B--2---:R-:W-:Y:S05]  /*7b80*/  WARPSYNC.COLLECTIVE R15, `(.L_x_190) ;  /* 0x000000000f0c7348 */ /* 0x004fea0003c00000 */
[----:B------:R-:W-:Y:S02]  /*7b90*/  ELECT P6, UR62, PT ;  /* 0x00000000003e782f */ /* 0x000fe400038c0000 */
[----:B------:R-:W-:Y:S01]  /*7ba0*/  MOV R14, UR62 ;  /* 0x0000003e000e7c02 */ /* 0x000fe20008000f00 */
[----:B--2---:R-:W-:Y:S10]  /*7bb0*/  ENDCOLLECTIVE ;  /* 0x000000000000791b */ /* 0x004ff40003800000 */
.L_x_190:
[----:B------:R-:W-:Y:S05]  /*7bc0*/  BSYNC B1 ;  /* 0x0000000000017941 */ /* 0x000fea0003800000 */
.L_x_189:
[----:B------:R-:W-:Y:S05]  /*7bd0*/  BRA `(.L_x_191) ;  /* 0xffffffec00f07947 */ /* 0x000fea000383ffff */
.L_x_170:
[----:B0-----:R0:W1:Y:S02]  /*7be0*/  SYNCS.PHASECHK.TRANS64.TRYWAIT P1, [R12+URZ+0x20], R3 ;  /* 0x000020030c0075a7 */ /* 0x001064000802017f */
[----:B-1----:R-:W-:Y:S05]  /*7bf0*/  @!P1 NANOSLEEP.SYNCS 0x989680 ;  /* 0x009896800000995d */ /* 0x002fea0003900000 */
[----:B------:R-:W1:Y:S02]  /*7c00*/  @!P1 SYNCS.PHASECHK.TRANS64 P1, [R12+URZ+0x20], R3 ;  /* 0x000020030c0095a7 */ /* 0x000e64000802007f */
[----:B-1----:R-:W-:Y:S05]  /*7c10*/  @!P1 BRA `(.L_x_170) ;  /* 0xfffffffc00f09947 */ /* 0x002fea000383ffff */
[----:B------:R-:W-:Y:S05]  /*7c20*/  BRA `(.L_x_192) ;  /* 0xfffffff0002c7947 */ /* 0x000fea000383ffff */
.L_x_179:
[----:B------:R-:W-:Y:S01]  /*7c30*/  BSSY B0, `(.L_x_193) ;  /* 0x0000006000007945 */ /* 0x000fe20003800000 */
[----:B------:R-:W-:-:S07]  /*7c40*/  IMAD.MOV.U32 R15, RZ, RZ, -0x1 ;  /* 0xffffffffff0f7424 */ /* 0x000fce00078e00ff */
[----:B--2---:R-:W-:Y:S05]  /*7c50*/  WARPSYNC.COLLECTIVE R15, `(.L_x_194) ;  /* 0x000000000f0c7348 */ /* 0x004fea0003c00000 */
[----:B------:R-:W-:Y:S02]  /*7c60*/  ELECT P6, UR62, PT ;  /* 0x00000000003e782f */ /* 0x000fe400038c0000 */
[----:B------:R-:W-:Y:S01]  /*7c70*/  MOV R14, UR62 ;  /* 0x0000003e000e7c02 */ /* 0x000fe20008000f00 */
[----:B--2---:R-:W-:Y:S10]  /*7c80*/  ENDCOLLECTIVE ;  /* 0x000000000000791b */ /* 0x004ff40003800000 */
.L_x_194:
[----:B------:R-:W-:Y:S05]  /*7c90*/  BSYNC B0 ;  /* 0x0000000000007941 */ /* 0x000fea0003800000 */
.L_x_193:
[----:B------:R-:W-:Y:S05]  /*7ca0*/  BRA `(.L_x_195) ;  /* 0xfffffff800a07947 */ /* 0x000fea000383ffff */
.L_x_183:
[----:B0-----:R0:W1:Y:S02]  /*7cb0*/  SYNCS.PHASECHK.TRANS64.TRYWAIT P0, [R7+URZ], R2 ;  /* 0x00000002070075a7 */ /* 0x001064000800017f */
[----:B-1----:R-:W-:Y:S05]  /*7cc0*/  @!P0 NANOSLEEP.SYNCS 0x989680 ;  /* 0x009896800000895d */ /* 0x002fea0003900000 */
[----:B------:R-:W1:Y:S02]  /*7cd0*/  @!P0 SYNCS.PHASECHK.TRANS64 P0, [R7+URZ], R2 ;  /* 0x00000002070085a7 */ /* 0x000e64000800007f */
[----:B-1----:R-:W-:Y:S05]  /*7ce0*/  @!P0 BRA `(.L_x_183) ;  /* 0xfffffffc00f08947 */ /* 0x002fea000383ffff */
[----:B------:R-:W-:Y:S05]  /*7cf0*/  BRA `(.L_x_196) ;  /* 0xfffffff800e47947 */ /* 0x000fea000383ffff */
.L_x_184:
[----:B0-----:R0:W1:Y:S02]  /*7d00*/  SYNCS.PHASECHK.TRANS64.TRYWAIT P0, [R9+URZ], R4 ;  /* 0x00000004090075a7 */ /* 0x001064000800017f */
[----:B-1----:R-:W-:Y:S05]  /*7d10*/  @!P0 NANOSLEEP.SYNCS 0x989680 ;  /* 0x009896800000895d */ /* 0x002fea0003900000 */
[----:B------:R-:W1:Y:S02]  /*7d20*/  @!P0 SYNCS.PHASECHK.TRANS64 P0, [R9+URZ], R4 ;  /* 0x00000004090085a7 */ /* 0x000e64000800007f */
[----:B-1----:R-:W-:Y:S05]  /*7d30*/  @!P0 BRA `(.L_x_184) ;  /* 0xfffffffc00f08947 */ /* 0x002fea000383ffff */
[----:B------:R-:W-:Y:S05]  /*7d40*/  BRA `(.L_x_197) ;  /* 0xfffffff800f47947 */ /* 0x000fea000383ffff */
.L_x_185:
[----:B-1----:R1:W3:Y:S02]  /*7d50*/  SYNCS.PHASECHK.TRANS64.TRYWAIT P0, [R6+URZ], R5 ;  /* 0x00000005060075a7 */ /* 0x0022e4000800017f */
[----:B---3--:R-:W-:Y:S05]  /*7d60*/  @!P0 NANOSLEEP.SYNCS 0x989680 ;  /* 0x009896800000895d */ /* 0x008fea0003900000 */
[----:B------:R-:W3:Y:S02]  /*7d70*/  @!P0 SYNCS.PHASECHK.TRANS64 P0, [R6+URZ], R5 ;  /* 0x00000005060085a7 */ /* 0x000ee4000800007f */
[----:B---3--:R-:W-:Y:S05]  /*7d80*/  @!P0 BRA `(.L_x_185) ;  /* 0xfffffffc00f08947 */ /* 0x008fea000383ffff */
[----:B------:R-:W-:Y:S05]  /*7d90*/  BRA `(.L_x_198) ;  /* 0xfffffff800fc7947 */ /* 0x000fea000383ffff */
.L_x_199:
[----:B------:R-:W-:-:S00]  /*7da0*/  BRA `(.L_x_199) ;  /* 0xfffffffc00fc7947 */ /* 0x000fc0000383ffff */
[----:B------:R-:W-:-:S00]  /*7db0*/  NOP ;  /* 0x0000000000007918 */ /* 0x000fc00000000000 */
        /* <DEDUP_REMOVED lines=12> */
.L_x_200:


//--------------------- .nv.global.init           --------------------------
	.section	.nv.global.init,"aw",@progbits
.nv.global.init:
	.type		$str$22,@object
	.size		$str$22,($str$23 - $str$22)
$str$22:
        /*0000*/ 	.byte	0x6b, 0x5f, 0x74, 0x69, 0x6c, 0x65, 0x5f, 0x63, 0x6f, 0x75, 0x6e, 0x74, 0x20, 0x3e, 0x3d, 0x20
        /*0010*/ 	.byte	0x31, 0x00
	.type		$str$23,@object
	.size		$str$23,(__unnamed_1 - $str$23)
$str$23:
        /*0012*/ 	.byte	0x2f, 0x74, 0x6d, 0x70, 0x2f, 0x63, 0x75, 0x74, 0x6c, 0x61, 0x73, 0x73, 0x5f, 0x73, 0x77, 0x65
        /*0022*/ 	.byte	0x65, 0x70, 0x5f, 0x73, 0x72, 0x63, 0x2f, 0x69, 0x6e, 0x63, 0x6c, 0x75, 0x64, 0x65, 0x2f, 0x63
        /*0032*/ 	.byte	0x75, 0x74, 0x6c, 0x61, 0x73, 0x73, 0x2f, 0x67, 0x65, 0x6d, 0x6d, 0x2f, 0x63, 0x6f, 0x6c, 0x6c
        /*0042*/ 	.byte	0x65, 0x63, 0x74, 0x69, 0x76, 0x65, 0x2f, 0x73, 0x6d, 0x39, 0x30, 0x5f, 0x6d, 0x6d, 0x61, 0x5f
        /*0052*/ 	.byte	0x74, 0x6d, 0x61, 0x5f, 0x67, 0x6d, 0x6d, 0x61, 0x5f, 0x73, 0x73, 0x5f, 0x77, 0x61, 0x72, 0x70
        /*0062*/ 	.byte	0x73, 0x70, 0x65, 0x63, 0x69, 0x61, 0x6c, 0x69, 0x7a, 0x65, 0x64, 0x2e, 0x68, 0x70, 0x70, 0x00
	.type		__unnamed_1,@object
	.size		__unnamed_1,(.L_0 - __unnamed_1)
__unnamed_1:
        /*0072*/ 	.byte	0x76, 0x6f, 0x69, 0x64, 0x20, 0x63, 0x75, 0x74, 0x6c, 0x61, 0x73, 0x73, 0x3a, 0x3a, 0x67, 0x65
        /* <DEDUP_REMOVED lines=180> */
        /*0bc2*/ 	.byte	0x00
.L_0:


//--------------------- .nv.shared._ZN7cutlass13device_kernelINS_4gemm6kernel13GemmUniversalIN4cute5tupleIJiiiiEEENS1_10collective13CollectiveMmaINS1_34MainloopSm90TmaGmmaWarpSpecializedILi4ENS5_IJNS4_1CILi1EEENSA_ILi2EEESB_EEENS1_32KernelTmaWarpSpecializedPingpongEEENS5_IJNSA_ILi64EEENSA_ILi128EEENSA_ILi32EEEEEENS_6half_tENS5_IJlSB_lEEESK_SL_NS4_8TiledMMAINS4_8MMA_AtomIJNS4_4SM904GMMA26MMA_64x128x16_F32F16F16_SSILNSP_5MajorE0ELSR_0ELNSP_7ScaleInE1ELSS_1EEEEEENS4_6LayoutINS5_IJSB_SB_SB_EEENS5_IJNSA_ILi0EEESX_SX_EEEEENS5_IJNS4_10UnderscoreES10_S10_EEEEENS4_23SM90_TMA_LOAD_MULTICASTENS4_14ComposedLayoutINS4_7SwizzleILi2ELi4ELi3EEENS4_18smem_ptr_flag_bitsILi16EEENSV_INS5_IJNSA_ILi8EEESI_EEENS5_IJSI_SB_EEEEEEEvNS4_8identityENS4_13SM90_TMA_LOADES1D_vS1E_EENS_8epilogue10collective6detail29Sm90TmaWarpSpecializedAdapterINS1I_15DefaultEpilogueISK_SL_SL_NS1H_6thread17LinearCombinationISK_Li1EffLNS1M_9ScaleType4KindE0ELNS_15FloatRoundStyleE2ESK_EENS1_15EpilogueDefaultEEEEEvvEEEEvNT_6ParamsE --------------------------
	.section	.nv.shared._ZN7cutlass13device_kernelINS_4gemm6kernel13GemmUniversalIN4cute5tupleIJiiiiEEENS1_10collective13CollectiveMmaINS1_34MainloopSm90TmaGmmaWarpSpecializedILi4ENS5_IJNS4_1CILi1EEENSA_ILi2EEESB_EEENS1_32KernelTmaWarpSpecializedPingpongEEENS5_IJNSA_ILi64EEENSA_ILi128EEENSA_ILi32EEEEEENS_6half_tENS5_IJlSB_lEEESK_SL_NS4_8TiledMMAINS4_8MMA_AtomIJNS4_4SM904GMMA26MMA_64x128x16_F32F16F16_SSILNSP_5MajorE0ELSR_0ELNSP_7ScaleInE1ELSS_1EEEEEENS4_6LayoutINS5_IJSB_SB_SB_EEENS5_IJNSA_ILi0EEESX_SX_EEEEENS5_IJNS4_10UnderscoreES10_S10_EEEEENS4_23SM90_TMA_LOAD_MULTICASTENS4_14ComposedLayoutINS4_7SwizzleILi2ELi4ELi3EEENS4_18smem_ptr_flag_bitsILi16EEENSV_INS5_IJNSA_ILi8EEESI_EEENS5_IJSI_SB_EEEEEEEvNS4_8identityENS4_13SM90_TMA_LOADES1D_vS1E_EENS_8epilogue10collective6detail29Sm90TmaWarpSpecializedAdapterINS1I_15DefaultEpilogueISK_SL_SL_NS1H_6thread17LinearCombinationISK_Li1EffLNS1M_9ScaleType4KindE0ELNS_15FloatRoundStyleE2ESK_EENS1_15EpilogueDefaultEEEEEvvEEEEvNT_6ParamsE,"aw",@nobits
	.sectionflags	@""
	.align	16
	.zero		1024


//--------------------- .nv.shared.reserved.0     --------------------------
	.section	.nv.shared.reserved.0,"aw",@nobits
	.weak		__nv_reservedSMEM_offset_0_alias
	.size		__nv_reservedSMEM_offset_0_alias, 0, 0
	.other		__nv_reservedSMEM_offset_0_alias,@"STO_CUDA_RESERVED_SHARED STV_DEFAULT"
__nv_reservedSMEM_offset_0_alias:
	.zero		0


//--------------------- .nv.global                --------------------------
	.section	.nv.global,"aw",@nobits
.nv.global:
	.type		_ZN39_INTERNAL_ed2deee5_4_k_cu_7a714d3f_30984cute1_E,@object
	.size		_ZN39_INTERNAL_ed2deee5_4_k_cu_7a714d3f_30984cute1_E,(_ZN39_INTERNAL_ed2deee5_4_k_cu_7a714d3f_30984cuda3std3__45__cpo6cbeginE - _ZN39_INTERNAL_ed2deee5_4_k_cu_7a714d3f_30984cute1_E)
_ZN39_INTERNAL_ed2deee5_4_k_cu_7a714d3f_30984cute1_E:
	.zero		1
	.type		_ZN39_INTERNAL_ed2deee5_4_k_cu_7a714d3f_30984cuda3std3__45__cpo6cbeginE,@object
	.size		_ZN39_INTERNAL_ed2deee5_4_k_cu_7a714d3f_30984cuda3std3__45__cpo6cbeginE,(_ZN39_INTERNAL_ed2deee5_4_k_cu_7a714d3f_30984cuda3std3__48in_placeE - _ZN39_INTERNAL_ed2deee5_4_k_cu_7a714d3f_30984cuda3std3__45__cpo6cbeginE)
_ZN39_INTERNAL_ed2deee5_4_k_cu_7a714d3f_30984cuda3std3__45__cpo6cbeginE:
	.zero		1
	.type		_ZN39_INTERNAL_ed2deee5_4_k_cu_7a714d3f_30984cuda3std3__48in_placeE,@object
	.size		_ZN39_INTERNAL_ed2deee5_4_k_cu_7a714d3f_30984cuda3std3__48in_placeE,(_ZN39_INTERNAL_ed2deee5_4_k_cu_7a714d3f_30984cuda3std6ranges3__45__cpo9iter_moveE - _ZN39_INTERNAL_ed2deee5_4_k_cu_7a714d3f_30984cuda3std3__48in_placeE)
_ZN39_INTERNAL_ed2deee5_4_k_cu_7a714d3f_30984cuda3std3__48in_placeE:
	.zero		1
	.type		_ZN39_INTERNAL_ed2deee5_4_k_cu_7a714d3f_30984cuda3std6ranges3__45__cpo9iter_moveE,@object
	.size		_ZN39_INTERNAL_ed2deee5_4_k_cu_7a714d3f_30984cuda3std6ranges3__45__cpo9iter_moveE,(_ZN39_INTERNAL_ed2deee5_4_k_cu_7a714d3f_30984cuda3std3__45__cpo5beginE - _ZN39_INTERNAL_ed2deee5_4_k_cu_7a714d3f_30984cuda3std6ranges3__45__cpo9iter_moveE)
_ZN39_INTERNAL_ed2deee5_4_k_cu_7a714d3f_30984cuda3std6ranges3__45__cpo9iter_moveE:
	.zero		1
	.type		_ZN39_INTERNAL_ed2deee5_4_k_cu_7a714d3f_30984cuda3std3__45__cpo5beginE,@object
	.size		_ZN39_INTERNAL_ed2deee5_4_k_cu_7a714d3f_30984cuda3std3__45__cpo5beginE,(_ZN39_INTERNAL_ed2deee5_4_k_cu_7a714d3f_30984cuda3std3__441_GLOBAL__N__ed2deee5_4_k_cu_7a714d3f_30986ignoreE - _ZN39_INTERNAL_ed2deee5_4_k_cu_7a714d3f_30984cuda3std3__45__cpo5beginE)
_ZN39_INTERNAL_ed2deee5_4_k_cu_7a714d3f_30984cuda3std3__45__cpo5beginE:
	.zero		1
	.type		_ZN39_INTERNAL_ed2deee5_4_k_cu_7a714d3f_30984cuda3std3__441_GLOBAL__N__ed2deee5_4_k_cu_7a714d3f_30986ignoreE,@object
	.size		_ZN39_INTERNAL_ed2deee5_4_k_cu_7a714d3f_30984cuda3std3__441_GLOBAL__N__ed2deee5_4_k_cu_7a714d3f_30986ignoreE,(_ZN39_INTERNAL_ed2deee5_4_k_cu_7a714d3f_30984cute7productE - _ZN39_INTERNAL_ed2deee5_4_k_cu_7a714d3f_30984cuda3std3__441_GLOBAL__N__ed2deee5_4_k_cu_7a714d3f_30986ignoreE)
_ZN39_INTERNAL_ed2deee5_4_k_cu_7a714d3f_30984cuda3std3__441_GLOBAL__N__ed2deee5_4_k_cu_7a714d3f_30986ignoreE:
	.zero		1
	.type		_ZN39_INTERNAL_ed2deee5_4_k_cu_7a714d3f_30984cute7productE,@object
	.size		_ZN39_INTERNAL_ed2deee5_4_k_cu_7a714d3f_30984cute7productE,(_ZN39_INTERNAL_ed2deee5_4_k_cu_7a714d3f_30984cuda3std3__45__cpo3endE - _ZN39_INTERNAL_ed2deee5_4_k_cu_7a714d3f_30984cute7productE)
_ZN39_INTERNAL_ed2deee5_4_k_cu_7a714d3f_30984cute7productE:
	.zero		1
	.type		_ZN39_INTERNAL_ed2deee5_4_k_cu_7a714d3f_30984cuda3std3__45__cpo3endE,@object
	.size		_ZN39_INTERNAL_ed2deee5_4_k_cu_7a714d3f_30984cuda3std3__45__cpo3endE,(_ZN39_INTERNAL_ed2deee5_4_k_cu_7a714d3f_30984cuda3std3__419piecewise_constructE - _ZN39_INTERNAL_ed2deee5_4_k_cu_7a714d3f_30984cuda3std3__45__cpo3endE)
_ZN39_INTERNAL_ed2deee5_4_k_cu_7a714d3f_30984cuda3std3__45__cpo3endE:
	.zero		1
	.type		_ZN39_INTERNAL_ed2deee5_4_k_cu_7a714d3f_30984cuda3std3__419piecewise_constructE,@object
	.size		_ZN39_INTERNAL_ed2deee5_4_k_cu_7a714d3f_30984cuda3std3__419piecewise_constructE,(_ZN39_INTERNAL_ed2deee5_4_k_cu_7a714d3f_30984cuda3std3__45__cpo4cendE - _ZN39_INTERNAL_ed2deee5_4_k_cu_7a714d3f_30984cuda3std3__419piecewise_constructE)
_ZN39_INTERNAL_ed2deee5_4_k_cu_7a714d3f_30984cuda3std3__419piecewise_constructE:
	.zero		1
	.type		_ZN39_INTERNAL_ed2deee5_4_k_cu_7a714d3f_30984cuda3std3__45__cpo4cendE,@object
	.size		_ZN39_INTERNAL_ed2deee5_4_k_cu_7a714d3f_30984cuda3std3__45__cpo4cendE,(_ZN39_INTERNAL_ed2deee5_4_k_cu_7a714d3f_30984cuda3std6ranges3__45__cpo4swapE - _ZN39_INTERNAL_ed2deee5_4_k_cu_7a714d3f_30984cuda3std3__45__cpo4cendE)
_ZN39_INTERNAL_ed2deee5_4_k_cu_7a714d3f_30984cuda3std3__45__cpo4cendE:
	.zero		1
	.type		_ZN39_INTERNAL_ed2deee5_4_k_cu_7a714d3f_30984cuda3std6ranges3__45__cpo4swapE,@object
	.size		_ZN39_INTERNAL_ed2deee5_4_k_cu_7a714d3f_30984cuda3std6ranges3__45__cpo4swapE,(.L_8 - _ZN39_INTERNAL_ed2deee5_4_k_cu_7a714d3f_30984cuda3std6ranges3__45__cpo4swapE)
_ZN39_INTERNAL_ed2deee5_4_k_cu_7a714d3f_30984cuda3std6ranges3__45__cpo4swapE:
	.zero		1
.L_8:


//--------------------- .nv.constant0._ZN7cutlass13device_kernelINS_4gemm6kernel13GemmUniversalIN4cute5tupleIJiiiiEEENS1_10collective13CollectiveMmaINS1_34MainloopSm90TmaGmmaWarpSpecializedILi4ENS5_IJNS4_1CILi1EEENSA_ILi2EEESB_EEENS1_32KernelTmaWarpSpecializedPingpongEEENS5_IJNSA_ILi64EEENSA_ILi128EEENSA_ILi32EEEEEENS_6half_tENS5_IJlSB_lEEESK_SL_NS4_8TiledMMAINS4_8MMA_AtomIJNS4_4SM904GMMA26MMA_64x128x16_F32F16F16_SSILNSP_5MajorE0ELSR_0ELNSP_7ScaleInE1ELSS_1EEEEEENS4_6LayoutINS5_IJSB_SB_SB_EEENS5_IJNSA_ILi0EEESX_SX_EEEEENS5_IJNS4_10UnderscoreES10_S10_EEEEENS4_23SM90_TMA_LOAD_MULTICASTENS4_14ComposedLayoutINS4_7SwizzleILi2ELi4ELi3EEENS4_18smem_ptr_flag_bitsILi16EEENSV_INS5_IJNSA_ILi8EEESI_EEENS5_IJSI_SB_EEEEEEEvNS4_8identityENS4_13SM90_TMA_LOADES1D_vS1E_EENS_8epilogue10collective6detail29Sm90TmaWarpSpecializedAdapterINS1I_15DefaultEpilogueISK_SL_SL_NS1H_6thread17LinearCombinationISK_Li1EffLNS1M_9ScaleType4KindE0ELNS_15FloatRoundStyleE2ESK_EENS1_15EpilogueDefaultEEEEEvvEEEEvNT_6ParamsE --------------------------
	.section	.nv.constant0._ZN7cutlass13device_kernelINS_4gemm6kernel13GemmUniversalIN4cute5tupleIJiiiiEEENS1_10collective13CollectiveMmaINS1_34MainloopSm90TmaGmmaWarpSpecializedILi4ENS5_IJNS4_1CILi1EEENSA_ILi2EEESB_EEENS1_32KernelTmaWarpSpecializedPingpongEEENS5_IJNSA_ILi64EEENSA_ILi128EEENSA_ILi32EEEEEENS_6half_tENS5_IJlSB_lEEESK_SL_NS4_8TiledMMAINS4_8MMA_AtomIJNS4_4SM904GMMA26MMA_64x128x16_F32F16F16_SSILNSP_5MajorE0ELSR_0ELNSP_7ScaleInE1ELSS_1EEEEEENS4_6LayoutINS5_IJSB_SB_SB_EEENS5_IJNSA_ILi0EEESX_SX_EEEEENS5_IJNS4_10UnderscoreES10_S10_EEEEENS4_23SM90_TMA_LOAD_MULTICASTENS4_14ComposedLayoutINS4_7SwizzleILi2ELi4ELi3EEENS4_18smem_ptr_flag_bitsILi16EEENSV_INS5_IJNSA_ILi8EEESI_EEENS5_IJSI_SB_EEEEEEEvNS4_8identityENS4_13SM90_TMA_LOADES1D_vS1E_EENS_8epilogue10collective6detail29Sm90TmaWarpSpecializedAdapterINS1I_15DefaultEpilogueISK_SL_SL_NS1H_6thread17LinearCombinationISK_Li1EffLNS1M_9ScaleType4KindE0ELNS_15FloatRoundStyleE2ESK_EENS1_15EpilogueDefaultEEEEEvvEEEEvNT_6ParamsE,"a",@progbits
	.sectionflags	@""
	.align	4
.nv.constant0._ZN7cutlass13device_kernelINS_4gemm6kernel13GemmUniversalIN4cute5tupleIJiiiiEEENS1_10collective13CollectiveMmaINS1_34MainloopSm90TmaGmmaWarpSpecializedILi4ENS5_IJNS4_1CILi1EEENSA_ILi2EEESB_EEENS1_32KernelTmaWarpSpecializedPingpongEEENS5_IJNSA_ILi64EEENSA_ILi128EEENSA_ILi32EEEEEENS_6half_tENS5_IJlSB_lEEESK_SL_NS4_8TiledMMAINS4_8MMA_AtomIJNS4_4SM904GMMA26MMA_64x128x16_F32F16F16_SSILNSP_5MajorE0ELSR_0ELNSP_7ScaleInE1ELSS_1EEEEEENS4_6LayoutINS5_IJSB_SB_SB_EEENS5_IJNSA_ILi0EEESX_SX_EEEEENS5_IJNS4_10UnderscoreES10_S10_EEEEENS4_23SM90_TMA_LOAD_MULTICASTENS4_14ComposedLayoutINS4_7SwizzleILi2ELi4ELi3EEENS4_18smem_ptr_flag_bitsILi16EEENSV_INS5_IJNSA_ILi8EEESI_EEENS5_IJSI_SB_EEEEEEEvNS4_8identityENS4_13SM90_TMA_LOADES1D_vS1E_EENS_8epilogue10collective6detail29Sm90TmaWarpSpecializedAdapterINS1I_15DefaultEpilogueISK_SL_SL_NS1H_6thread17LinearCombinationISK_Li1EffLNS1M_9ScaleType4KindE0ELNS_15FloatRoundStyleE2ESK_EENS1_15EpilogueDefaultEEEEEvvEEEEvNT_6ParamsE:
	.zero		1664


//--------------------- SYMBOLS --------------------------

	.type		.nv.reservedSmem.offset0,@object
	.size		.nv.reservedSmem.offset0,0x4
	.type		__assertfail,@function
